def gluon_tcgen05(
    a_ptr,
    b_ptr,
    c_ptr,
    M,
    N,
    K,
    stride_am,
    stride_bk,
    stride_cm,
    BLOCK_M: gl.constexpr,
    BLOCK_N: gl.constexpr,
    BLOCK_K: gl.constexpr,
    DTYPE: gl.constexpr,
    A_LAYOUT: gl.constexpr,
    B_LAYOUT: gl.constexpr,
    C_LAYOUT: gl.constexpr,
    B_SHAPE: gl.constexpr,
    TMEM_LAYOUT: gl.constexpr,
    TMEM_REG: gl.constexpr,
    TRANS_B: gl.constexpr,
    NUM_BUFFERS: gl.constexpr,
):
    a_desc = tma.make_tensor_descriptor(
        a_ptr, [M, K], [stride_am, 1], [BLOCK_M, BLOCK_K], A_LAYOUT
    )
    b_desc = tma.make_tensor_descriptor(
        b_ptr,
        [N, K] if TRANS_B else [K, N],
        [stride_bk, 1],
        B_SHAPE,
        B_LAYOUT,
    )
    c_desc = tma.make_tensor_descriptor(
        c_ptr, [M, N], [stride_cm, 1], [BLOCK_M, BLOCK_N], C_LAYOUT
    )

    a_bufs = gl.allocate_shared_memory(
        DTYPE, [NUM_BUFFERS, BLOCK_M, BLOCK_K], A_LAYOUT
    )
    b_bufs = gl.allocate_shared_memory(DTYPE, [NUM_BUFFERS] + B_SHAPE, B_LAYOUT)

    pid_m = gl.program_id(0)
    pid_n = gl.program_id(1)
    off_m = pid_m * BLOCK_M
    off_n = pid_n * BLOCK_N

    tma_bars = gl.allocate_shared_memory(
        gl.int64, [NUM_BUFFERS, 1], mbarrier.MBarrierLayout()
    )
    mma_bars = gl.allocate_shared_memory(
        gl.int64, [NUM_BUFFERS, 1], mbarrier.MBarrierLayout()
    )
    for i in gl.static_range(NUM_BUFFERS):
        mbarrier.init(tma_bars.index(i), count=1)
        mbarrier.init(mma_bars.index(i), count=1)

    acc_tmem = allocate_tensor_memory(gl.float32, [BLOCK_M, BLOCK_N], TMEM_LAYOUT)
    idx = 0
    phase = 0
    use_acc = False
    for k in range(0, K, BLOCK_K):
        a = a_bufs.index(idx)
        b = b_bufs.index(idx)
        tma_bar = tma_bars.index(idx)
        mma_bar = mma_bars.index(idx)
        mbarrier.expect(
            tma_bar, a_desc.block_type.nbytes + b_desc.block_type.nbytes
        )
        tma.async_copy_global_to_shared(a_desc, [off_m, k], tma_bar, a)
        tma.async_copy_global_to_shared(
            b_desc, [off_n, k] if TRANS_B else [k, off_n], tma_bar, b
        )
        mbarrier.wait(tma_bar, phase=phase)

        if TRANS_B:
            b = b.permute((1, 0))
        tcgen05_mma(a, b, acc_tmem, use_acc=use_acc)
        tcgen05_commit(mma_bar)
        mbarrier.wait(mma_bar, phase=phase)
        use_acc = True

        idx += 1
        if idx == NUM_BUFFERS:
            idx = 0
            phase ^= 1

    for i in gl.static_range(NUM_BUFFERS):
        mbarrier.invalidate(tma_bars.index(i))
        mbarrier.invalidate(mma_bars.index(i))

    acc = acc_tmem.load(TMEM_REG)
    c_smem = gl.allocate_shared_memory(DTYPE, [BLOCK_M, BLOCK_N], C_LAYOUT)
    c_smem.store(acc.to(DTYPE))
    fence_async_shared()
    tma.async_copy_shared_to_global(c_desc, [off_m, off_n], c_smem)
    tma.store_wait(pendings=0)

# config = {"BLOCK_K": 32, "BLOCK_M": 128, "BLOCK_N": 128, "arch": "sm_100", "dtype": "fp8e4m3", "num_buffers": 4, "num_warps": 4, "trans_b": 0}
# arch = sm_100


// ===== COMPILED SASS (sm_100a) =====

	.target	sm_100a

	.elftype	@"ET_EXEC"


//--------------------- .note.nv.tkinfo           --------------------------
	.section	.note.nv.tkinfo,"",@"SHT_NOTE"
	.sectionflags	@"SHF_NOTE_NV_TKINFO"
	.tkinfo
        /*0018*/ 	.word	0x00000081
        /*0030*/ 	.string	""
        /*0030*/ 	.string	"ptxas-blackwell"
        /*0030*/ 	.string	"Cuda compilation tools, release 12.9, V12.9.86"
        /*0030*/ 	.string	"Build cuda_12.9.r12.9/compiler.36037853_0"
        /*0030*/ 	.string	"-v  -suppress-debug-info  -lineinfo  -arch sm_100a "



//--------------------- .note.nv.cuver            --------------------------
	.section	.note.nv.cuver,"",@"SHT_NOTE"
	.sectionflags	@"SHF_NOTE_NV_CUVER"
        /*0018*/ 	.short	0x0001
        /*001a*/ 	.short	0x0064
        /*001c*/ 	.short	0x0001
        /*001e*/ 	.short	0x0000
        /*0020*/ 	.short	0x0001
        /*0022*/ 	.short	0x0000


//--------------------- .nv.info                  --------------------------
	.section	.nv.info,"",@"SHT_CUDA_INFO"
	.align	4


	//----- nvinfo : EIATTR_REGCOUNT
	.align		4
        /*0000*/ 	.byte	0x04, 0x2f
        /*0002*/ 	.short	(.L_4 - .L_3)
	.align		4
.L_3:
        /*0004*/ 	.word	index@(gluon_tcgen05)
        /*0008*/ 	.word	0x00000087


	//----- nvinfo : EIATTR_FRAME_SIZE
	.align		4
.L_4:
        /*000c*/ 	.byte	0x04, 0x11
        /*000e*/ 	.short	(.L_6 - .L_5)
	.align		4
.L_5:
        /*0010*/ 	.word	index@($__internal_2_$__cuda_sm10x_tcgen05_guardrail_trap_unallocated_columns_being_dealloced)
        /*0014*/ 	.word	0x00000000


	//----- nvinfo : EIATTR_FRAME_SIZE
	.align		4
.L_6:
        /*0018*/ 	.byte	0x04, 0x11
        /*001a*/ 	.short	(.L_8 - .L_7)
	.align		4
.L_7:
        /*001c*/ 	.word	index@($__internal_1_$__cuda_sm10x_tcgen05_guardrail_trap_phase_invalid_during_alloc)
        /*0020*/ 	.word	0x00000000


	//----- nvinfo : EIATTR_FRAME_SIZE
	.align		4
.L_8:
        /*0024*/ 	.byte	0x04, 0x11
        /*0026*/ 	.short	(.L_10 - .L_9)
	.align		4
.L_9:
        /*0028*/ 	.word	index@($__internal_0_$__cuda_sm10x_tcgen05_guardrail_trap_col_being_dealloced_not_returned_by_alloc)
        /*002c*/ 	.word	0x00000000


	//----- nvinfo : EIATTR_FRAME_SIZE
	.align		4
.L_10:
        /*0030*/ 	.byte	0x04, 0x11
        /*0032*/ 	.short	(.L_12 - .L_11)
	.align		4
.L_11:
        /*0034*/ 	.word	index@(gluon_tcgen05)
        /*0038*/ 	.word	0x00000000


	//----- nvinfo : EIATTR_MIN_STACK_SIZE
	.align		4
.L_12:
        /*003c*/ 	.byte	0x04, 0x12
        /*003e*/ 	.short	(.L_14 - .L_13)
	.align		4
.L_13:
        /*0040*/ 	.word	index@(gluon_tcgen05)
        /*0044*/ 	.word	0x00000000
.L_14:


//--------------------- .nv.info.gluon_tcgen05    --------------------------
	.section	.nv.info.gluon_tcgen05,"",@"SHT_CUDA_INFO"
	.sectionflags	@""
	.align	4


	//----- nvinfo : EIATTR_CUDA_API_VERSION
	.align		4
        /*0000*/ 	.byte	0x04, 0x37
        /*0002*/ 	.short	(.L_16 - .L_15)
.L_15:
        /*0004*/ 	.word	0x00000081


	//----- nvinfo : EIATTR_KPARAM_INFO
	.align		4
.L_16:
        /*0008*/ 	.byte	0x04, 0x17
        /*000a*/ 	.short	(.L_18 - .L_17)
.L_17:
        /*000c*/ 	.word	0x00000000
        /*0010*/ 	.short	0x000a
        /*0012*/ 	.short	0x0048
        /*0014*/ 	.byte	0x00, 0xf4, 0x21, 0x00


	//----- nvinfo : EIATTR_KPARAM_INFO
	.align		4
.L_18:
        /*0018*/ 	.byte	0x04, 0x17
        /*001a*/ 	.short	(.L_20 - .L_19)
.L_19:
        /*001c*/ 	.word	0x00000000
        /*0020*/ 	.short	0x0009
        /*0022*/ 	.short	0x0040
        /*0024*/ 	.byte	0x00, 0xf4, 0x21, 0x00


	//----- nvinfo : EIATTR_KPARAM_INFO
	.align		4
.L_20:
        /*0028*/ 	.byte	0x04, 0x17
        /*002a*/ 	.short	(.L_22 - .L_21)
.L_21:
        /*002c*/ 	.word	0x00000000
        /*0030*/ 	.short	0x0008
        /*0032*/ 	.short	0x0038
        /*0034*/ 	.byte	0x00, 0xf0, 0x21, 0x00


	//----- nvinfo : EIATTR_KPARAM_INFO
	.align		4
.L_22:
        /*0038*/ 	.byte	0x04, 0x17
        /*003a*/ 	.short	(.L_24 - .L_23)
.L_23:
        /*003c*/ 	.word	0x00000000
        /*0040*/ 	.short	0x0007
        /*0042*/ 	.short	0x0030
        /*0044*/ 	.byte	0x00, 0xf0, 0x21, 0x00


	//----- nvinfo : EIATTR_KPARAM_INFO
	.align		4
.L_24:
        /*0048*/ 	.byte	0x04, 0x17
        /*004a*/ 	.short	(.L_26 - .L_25)
.L_25:
        /*004c*/ 	.word	0x00000000
        /*0050*/ 	.short	0x0006
        /*0052*/ 	.short	0x0028
        /*0054*/ 	.byte	0x00, 0xf0, 0x21, 0x00


	//----- nvinfo : EIATTR_KPARAM_INFO
	.align		4
.L_26:
        /*0058*/ 	.byte	0x04, 0x17
        /*005a*/ 	.short	(.L_28 - .L_27)
.L_27:
        /*005c*/ 	.word	0x00000000
        /*0060*/ 	.short	0x0005
        /*0062*/ 	.short	0x0020
        /*0064*/ 	.byte	0x00, 0xf0, 0x11, 0x00


	//----- nvinfo : EIATTR_KPARAM_INFO
	.align		4
.L_28:
        /*0068*/ 	.byte	0x04, 0x17
        /*006a*/ 	.short	(.L_30 - .L_29)
.L_29:
        /*006c*/ 	.word	0x00000000
        /*0070*/ 	.short	0x0004
        /*0072*/ 	.short	0x001c
        /*0074*/ 	.byte	0x00, 0xf0, 0x11, 0x00


	//----- nvinfo : EIATTR_KPARAM_INFO
	.align		4
.L_30:
        /*0078*/ 	.byte	0x04, 0x17
        /*007a*/ 	.short	(.L_32 - .L_31)
.L_31:
        /*007c*/ 	.word	0x00000000
        /*0080*/ 	.short	0x0003
        /*0082*/ 	.short	0x0018
        /*0084*/ 	.byte	0x00, 0xf0, 0x11, 0x00


	//----- nvinfo : EIATTR_KPARAM_INFO
	.align		4
.L_32:
        /*0088*/ 	.byte	0x04, 0x17
        /*008a*/ 	.short	(.L_34 - .L_33)
.L_33:
        /*008c*/ 	.word	0x00000000
        /*0090*/ 	.short	0x0002
        /*0092*/ 	.short	0x0010
        /*0094*/ 	.byte	0x00, 0xf4, 0x21, 0x00


	//----- nvinfo : EIATTR_KPARAM_INFO
	.align		4
.L_34:
        /*0098*/ 	.byte	0x04, 0x17
        /*009a*/ 	.short	(.L_36 - .L_35)
.L_35:
        /*009c*/ 	.word	0x00000000
        /*00a0*/ 	.short	0x0001
        /*00a2*/ 	.short	0x0008
        /*00a4*/ 	.byte	0x00, 0xf4, 0x21, 0x00


	//----- nvinfo : EIATTR_KPARAM_INFO
	.align		4
.L_36:
        /*00a8*/ 	.byte	0x04, 0x17
        /*00aa*/ 	.short	(.L_38 - .L_37)
.L_37:
        /*00ac*/ 	.word	0x00000000
        /*00b0*/ 	.short	0x0000
        /*00b2*/ 	.short	0x0000
        /*00b4*/ 	.byte	0x00, 0xf4, 0x21, 0x00


	//----- nvinfo : EIATTR_AT_ENTRY_FRAGMENTS
	.align		4
.L_38:
        /*00b8*/ 	.byte	0x04, 0x4f
        /*00ba*/ 	.short	(.L_40 - .L_39)


	//   ....[0]....
.L_39:
        /*00bc*/ 	.word	0x00000004


	//----- nvinfo : EIATTR_RESERVED_SMEM_USED
	.align		4
.L_40:
        /*00c0*/ 	.byte	0x01, 0x41
	.zero		2


	//----- nvinfo : EIATTR_SPARSE_MMA_MASK
	.align		4
        /*00c4*/ 	.byte	0x03, 0x50
        /*00c6*/ 	.short	0x0000


	//----- nvinfo : EIATTR_TCGEN05_1CTA_USED
	.align		4
        /*00c8*/ 	.byte	0x01, 0x51
	.zero		2


	//----- nvinfo : EIATTR_MAXREG_COUNT
	.align		4
        /*00cc*/ 	.byte	0x03, 0x1b
        /*00ce*/ 	.short	0x00ff


	//----- nvinfo : EIATTR_NUM_BARRIERS
	.align		4
        /*00d0*/ 	.byte	0x02, 0x4c
        /*00d2*/ 	.byte	0x01
	.zero		1


	//----- nvinfo : EIATTR_INT_WARP_WIDE_INSTR_OFFSETS
	.align		4
        /*00d4*/ 	.byte	0x04, 0x31
        /*00d6*/ 	.short	(.L_42 - .L_41)


	//   ....[0]....
.L_41:
        /*00d8*/ 	.word	0x00001620


	//   ....[1]....
        /*00dc*/ 	.word	0x00001640


	//   ....[2]....
        /*00e0*/ 	.word	0x000016c0


	//   ....[3]....
        /*00e4*/ 	.word	0x00001a80


	//   ....[4]....
        /*00e8*/ 	.word	0x00001a90


	//   ....[5]....
        /*00ec*/ 	.word	0x00001aa0


	//   ....[6]....
        /*00f0*/ 	.word	0x00001ab0


	//   ....[7]....
        /*00f4*/ 	.word	0x00001ca0


	//   ....[8]....
        /*00f8*/ 	.word	0x00001cb0


	//   ....[9]....
        /*00fc*/ 	.word	0x00001e20


	//   ....[10]....
        /*0100*/ 	.word	0x00001e70


	//   ....[11]....
        /*0104*/ 	.word	0x00001e80


	//   ....[12]....
        /*0108*/ 	.word	0x00001eb0


	//   ....[13]....
        /*010c*/ 	.word	0x00002030


	//   ....[14]....
        /*0110*/ 	.word	0x00002040


	//   ....[15]....
        /*0114*/ 	.word	0x00002390


	//   ....[16]....
        /*0118*/ 	.word	0x000023a0


	//   ....[17]....
        /*011c*/ 	.word	0x00002a90


	//   ....[18]....
        /*0120*/ 	.word	0x00002ae0


	//----- nvinfo : EIATTR_COOP_GROUP_MASK_REGIDS
	.align		4
.L_42:
        /*0124*/ 	.byte	0x04, 0x29
        /*0126*/ 	.short	(.L_44 - .L_43)


	//   ....[0]....
.L_43:
        /*0128*/ 	.word	0xffffffff


	//   ....[1]....
        /*012c*/ 	.word	0xffffffff


	//   ....[2]....
        /*0130*/ 	.word	0xffffffff


	//   ....[3]....
        /*0134*/ 	.word	0xffffffff


	//   ....[4]....
        /*0138*/ 	.word	0xffffffff


	//   ....[5]....
        /*013c*/ 	.word	0xffffffff


	//   ....[6]....
        /*0140*/ 	.word	0xffffffff


	//   ....[7]....
        /*0144*/ 	.word	0xffffffff


	//   ....[8]....
        /*0148*/ 	.word	0xffffffff


	//   ....[9]....
        /*014c*/ 	.word	0xffffffff


	//----- nvinfo : EIATTR_COOP_GROUP_INSTR_OFFSETS
	.align		4
.L_44:
        /*0150*/ 	.byte	0x04, 0x28
        /*0152*/ 	.short	(.L_46 - .L_45)


	//   ....[0]....
.L_45:
        /*0154*/ 	.word	0x00000050


	//   ....[1]....
        /*0158*/ 	.word	0x00000310


	//   ....[2]....
        /*015c*/ 	.word	0x000004f0


	//   ....[3]....
        /*0160*/ 	.word	0x000009a0


	//   ....[4]....
        /*0164*/ 	.word	0x00000ae0


	//   ....[5]....
        /*0168*/ 	.word	0x00000f50


	//   ....[6]....
        /*016c*/ 	.word	0x00001090


	//   ....[7]....
        /*0170*/ 	.word	0x000014e0


	//   ....[8]....
        /*0174*/ 	.word	0x00002920


	//   ....[9]....
        /*0178*/ 	.word	0x00002b90


	//----- nvinfo : EIATTR_VRC_CTA_INIT_COUNT
	.align		4
.L_46:
        /*017c*/ 	.byte	0x02, 0x4a
        /*017e*/ 	.byte	0x80
	.zero		1


	//----- nvinfo : EIATTR_MBARRIER_INSTR_OFFSETS
	.align		4
        /*0180*/ 	.byte	0x04, 0x39
        /*0182*/ 	.short	(.L_48 - .L_47)


	//   ....[0]....
.L_47:
        /*0184*/ 	.word	0x000016e0
        /*0188*/ 	.word	0x000000ff
        /*018c*/ 	.word	0x00008000
        /*0190*/ 	.short	0x0100
        /*0192*/ 	.byte	0x08
	.zero		1


	//   ....[1]....
        /*0194*/ 	.word	0x000016f0
        /*0198*/ 	.word	0x000000ff
        /*019c*/ 	.word	0x00008020
        /*01a0*/ 	.short	0x0100
        /*01a2*/ 	.byte	0x08
	.zero		1


	//   ....[2]....
        /*01a4*/ 	.word	0x000017a0
        /*01a8*/ 	.word	0x000000ff
        /*01ac*/ 	.word	0x00008008
        /*01b0*/ 	.short	0x0100
        /*01b2*/ 	.byte	0x08
	.zero		1


	//   ....[3]....
        /*01b4*/ 	.word	0x000017b0
        /*01b8*/ 	.word	0x000000ff
        /*01bc*/ 	.word	0x00008028
        /*01c0*/ 	.short	0x0100
        /*01c2*/ 	.byte	0x08
	.zero		1


	//   ....[4]....
        /*01c4*/ 	.word	0x00001890
        /*01c8*/ 	.word	0x000000ff
        /*01cc*/ 	.word	0x00008010
        /*01d0*/ 	.short	0x0100
        /*01d2*/ 	.byte	0x08
	.zero		1


	//   ....[5]....
        /*01d4*/ 	.word	0x000018a0
        /*01d8*/ 	.word	0x000000ff
        /*01dc*/ 	.word	0x00008030
        /*01e0*/ 	.short	0x0100
        /*01e2*/ 	.byte	0x08
	.zero		1


	//   ....[6]....
        /*01e4*/ 	.word	0x000019b0
        /*01e8*/ 	.word	0x000000ff
        /*01ec*/ 	.word	0x00008018
        /*01f0*/ 	.short	0x0100
        /*01f2*/ 	.byte	0x08
	.zero		1


	//   ....[7]....
        /*01f4*/ 	.word	0x000019c0
        /*01f8*/ 	.word	0x000000ff
        /*01fc*/ 	.word	0x00008038
        /*0200*/ 	.short	0x0100
        /*0202*/ 	.byte	0x08
	.zero		1


	//   ....[8]....
        /*0204*/ 	.word	0x00001b90
        /*0208*/ 	.word	0x000000ff
        /*020c*/ 	.word	0x00008000
        /*0210*/ 	.short	0x010a
        /*0212*/ 	.byte	0x08
	.zero		1


	//   ....[9]....
        /*0214*/ 	.word	0x00001d00
        /*0218*/ 	.word	0x000000ff
        /*021c*/ 	.word	0x00008020
        /*0220*/ 	.short	0x010a
        /*0222*/ 	.byte	0x08
	.zero		1


	//   ....[10]....
        /*0224*/ 	.word	0x00001f20
        /*0228*/ 	.word	0x000000ff
        /*022c*/ 	.word	0x00008000
        /*0230*/ 	.short	0x010a
        /*0232*/ 	.byte	0x09
	.zero		1


	//   ....[11]....
        /*0234*/ 	.word	0x00002080
        /*0238*/ 	.word	0x000000ff
        /*023c*/ 	.word	0x00008020
        /*0240*/ 	.short	0x010a
        /*0242*/ 	.byte	0x09
	.zero		1


	//   ....[12]....
        /*0244*/ 	.word	0x00002150
        /*0248*/ 	.word	0x000000ff
        /*024c*/ 	.word	0x00008000
        /*0250*/ 	.short	0x0108
        /*0252*/ 	.byte	0x08
	.zero		1


	//   ....[13]....
        /*0254*/ 	.word	0x00002160
        /*0258*/ 	.word	0x000000ff
        /*025c*/ 	.word	0x00008020
        /*0260*/ 	.short	0x0108
        /*0262*/ 	.byte	0x08
	.zero		1


	//   ....[14]....
        /*0264*/ 	.word	0x000021b0
        /*0268*/ 	.word	0x000000ff
        /*026c*/ 	.word	0x00008008
        /*0270*/ 	.short	0x0108
        /*0272*/ 	.byte	0x08
	.zero		1


	//   ....[15]....
        /*0274*/ 	.word	0x000021c0
        /*0278*/ 	.word	0x000000ff
        /*027c*/ 	.word	0x00008028
        /*0280*/ 	.short	0x0108
        /*0282*/ 	.byte	0x08
	.zero		1


	//   ....[16]....
        /*0284*/ 	.word	0x00002210
        /*0288*/ 	.word	0x000000ff
        /*028c*/ 	.word	0x00008010
        /*0290*/ 	.short	0x0108
        /*0292*/ 	.byte	0x08
	.zero		1


	//   ....[17]....
        /*0294*/ 	.word	0x00002220
        /*0298*/ 	.word	0x000000ff
        /*029c*/ 	.word	0x00008030
        /*02a0*/ 	.short	0x0108
        /*02a2*/ 	.byte	0x08
	.zero		1


	//   ....[18]....
        /*02a4*/ 	.word	0x00002270
        /*02a8*/ 	.word	0x000000ff
        /*02ac*/ 	.word	0x00008018
        /*02b0*/ 	.short	0x0108
        /*02b2*/ 	.byte	0x08
	.zero		1


	//   ....[19]....
        /*02b4*/ 	.word	0x00002280
        /*02b8*/ 	.word	0x000000ff
        /*02bc*/ 	.word	0x00008038
        /*02c0*/ 	.short	0x0108
        /*02c2*/ 	.byte	0x08
	.zero		1


	//   ....[20]....
        /*02c4*/ 	.word	0x00002bb0
        /*02c8*/ 	.word	0x000000ff
        /*02cc*/ 	.word	0x00008000
        /*02d0*/ 	.short	0x010a
        /*02d2*/ 	.byte	0x08
	.zero		1


	//   ....[21]....
        /*02d4*/ 	.word	0x00002be0
        /*02d8*/ 	.word	0x000000ff
        /*02dc*/ 	.word	0x00008020
        /*02e0*/ 	.short	0x010a
        /*02e2*/ 	.byte	0x08
	.zero		1


	//   ....[22]....
        /*02e4*/ 	.word	0x00002c10
        /*02e8*/ 	.word	0x000000ff
        /*02ec*/ 	.word	0x00008000
        /*02f0*/ 	.short	0x010a
        /*02f2*/ 	.byte	0x09
	.zero		1


	//   ....[23]....
        /*02f4*/ 	.word	0x00002c40
        /*02f8*/ 	.word	0x000000ff
        /*02fc*/ 	.word	0x00008020
        /*0300*/ 	.short	0x010a
        /*0302*/ 	.byte	0x09
	.zero		1


	//----- nvinfo : EIATTR_NUM_MBARRIERS
	.align		4
.L_48:
        /*0304*/ 	.byte	0x03, 0x38
        /*0306*/ 	.short	0x0008


	//----- nvinfo : EIATTR_EXIT_INSTR_OFFSETS
	.align		4
        /*0308*/ 	.byte	0x04, 0x1c
        /*030a*/ 	.short	(.L_50 - .L_49)


	//   ....[0]....
.L_49:
        /*030c*/ 	.word	0x00002ba0


	//----- nvinfo : EIATTR_REQNTID
	.align		4
.L_50:
        /*0310*/ 	.byte	0x04, 0x10
        /*0312*/ 	.short	(.L_52 - .L_51)
.L_51:
        /*0314*/ 	.word	0x00000080
        /*0318*/ 	.word	0x00000001
        /*031c*/ 	.word	0x00000001


	//----- nvinfo : EIATTR_CRS_STACK_SIZE
	.align		4
.L_52:
        /*0320*/ 	.byte	0x04, 0x1e
        /*0322*/ 	.short	(.L_54 - .L_53)
.L_53:
        /*0324*/ 	.word	0x00000000


	//----- nvinfo : EIATTR_CBANK_PARAM_SIZE
	.align		4
.L_54:
        /*0328*/ 	.byte	0x03, 0x19
        /*032a*/ 	.short	0x0050


	//----- nvinfo : EIATTR_PARAM_CBANK
	.align		4
        /*032c*/ 	.byte	0x04, 0x0a
        /*032e*/ 	.short	(.L_56 - .L_55)
	.align		4
.L_55:
        /*0330*/ 	.word	index@(.nv.constant0.gluon_tcgen05)
        /*0334*/ 	.short	0x0380
        /*0336*/ 	.short	0x0050


	//----- nvinfo : EIATTR_SW_WAR
	.align		4
.L_56:
        /*0338*/ 	.byte	0x04, 0x36
        /*033a*/ 	.short	(.L_58 - .L_57)
.L_57:
        /*033c*/ 	.word	0x00000008
.L_58:


//--------------------- .nv.compat                --------------------------
	.section	.nv.compat,"",@"SHT_CUDA_COMPAT_INFO"
	.align	4
        /*0000*/ 	.byte	0x02, 0x02, 0x02, 0x00, 0x02, 0x05, 0x05, 0x00, 0x02, 0x03, 0x03, 0x00, 0x02, 0x06, 0x01, 0x00


//--------------------- .nv.callgraph             --------------------------
	.section	.nv.callgraph,"",@"SHT_CUDA_CALLGRAPH"
	.align	4
	.sectionentsize	8
	.align		4
        /*0000*/ 	.word	0x00000000
	.align		4
        /*0004*/ 	.word	0xffffffff
	.align		4
        /*0008*/ 	.word	0x00000000
	.align		4
        /*000c*/ 	.word	0xfffffffe
	.align		4
        /*0010*/ 	.word	0x00000000
	.align		4
        /*0014*/ 	.word	0xfffffffd
	.align		4
        /*0018*/ 	.word	0x00000000
	.align		4
        /*001c*/ 	.word	0xfffffffc


//--------------------- .text.gluon_tcgen05       --------------------------
	.section	.text.gluon_tcgen05,"ax",@progbits
	.align	128
        .global         gluon_tcgen05
        .type           gluon_tcgen05,@function
        .size           gluon_tcgen05,(.L_x_85 - gluon_tcgen05)
        .other          gluon_tcgen05,@"STO_CUDA_ENTRY STV_DEFAULT"
gluon_tcgen05:
.text.gluon_tcgen05:
[----:B------:R-:W1:Y:S01]  /*0000*/  LDC R1, c[0x0][0x37c] ;  /* 0x0000df00ff017b82 */ /* 0x000e620000000800 */
[----:B------:R-:W2:Y:S02]  /*0010*/  S2R R0, SR_TID.X ;  /* 0x0000000000007919 */ /* 0x000ea40000002100 */
[----:B--2---:R-:W-:-:S13]  /*0020*/  ISETP.GE.U32.AND P2, PT, R0, 0x20, PT ;  /* 0x000000200000780c */ /* 0x004fda0003f46070 */
[----:B------:R-:W-:Y:S05]  /*0030*/  @P2 BRA `(.L_x_0) ;  /* 0x0000000000b82947 */ /* 0x000fea0003800000 */
[----:B------:R-:W2:Y:S01]  /*0040*/  S2UR UR6, SR_CgaCtaId ;  /* 0x00000000000679c3 */ /* 0x000ea20000008800 */
[----:B------:R-:W-:Y:S01]  /*0050*/  NOP ;  /* 0x0000000000007918 */ /* 0x000fe20000000000 */
[----:B------:R-:W-:Y:S02]  /*0060*/  UMOV UR4, 0x40 ;  /* 0x0000004000047882 */ /* 0x000fe40000000000 */
[----:B--2---:R-:W-:-:S09]  /*0070*/  ULEA UR4, UR6, UR4, 0x18 ;  /* 0x0000000406047291 */ /* 0x004fd2000f8ec0ff */
[----:B------:R-:W2:Y:S01]  /*0080*/  LDS.U8 R2, [UR4] ;  /* 0x00000004ff027984 */ /* 0x000ea20008000000 */
[----:B------:R-:W-:Y:S02]  /*0090*/  UMOV UR4, 0x400 ;  /* 0x0000040000047882 */ /* 0x000fe40000000000 */
[----:B------:R-:W-:Y:S01]  /*00a0*/  ULEA UR4, UR6, UR4, 0x18 ;  /* 0x0000000406047291 */ /* 0x000fe2000f8ec0ff */
[----:B--2---:R-:W-:-:S13]  /*00b0*/  ISETP.NE.AND P0, PT, R2, RZ, PT ;  /* 0x000000ff0200720c */ /* 0x004fda0003f05270 */
[----:B------:R-:W-:Y:S05]  /*00c0*/  @P0 BRA `(.L_x_1) ;  /* 0x00000000007c0947 */ /* 0x000fea0003800000 */
[----:B------:R-:W-:-:S13]  /*00d0*/  ELECT P0, URZ, PT ;  /* 0x0000000000ff782f */ /* 0x000fda0003800000 */
[----:B------:R-:W-:Y:S05]  /*00e0*/  @!P0 BRA `(.L_x_2) ;  /* 0x0000000000848947 */ /* 0x000fea0003800000 */
[----:B------:R-:W-:Y:S01]  /*00f0*/  UMOV UR5, 0x4 ;  /* 0x0000000400057882 */ /* 0x000fe20000000000 */
[----:B------:R-:W-:Y:S02]  /*0100*/  IMAD.MOV.U32 R5, RZ, RZ, 0x1 ;  /* 0x00000001ff057424 */ /* 0x000fe400078e00ff */
[----:B------:R-:W-:Y:S02]  /*0110*/  IMAD.MOV.U32 R3, RZ, RZ, 0xf ;  /* 0x0000000fff037424 */ /* 0x000fe400078e00ff */
[----:B------:R-:W-:Y:S04]  /*0120*/  DEPBAR.LE SB2, 0x36 ;  /* 0x0000ad800000791a */ /* 0x000fe80000000000 */
[----:B------:R-:W2:Y:S02]  /*0130*/  UTCATOMSWS.FIND_AND_SET.ALIGN UP0, UR5, UR5 ;  /* 0x00000005000575e3 */ /* 0x000ea40008000800 */
[----:B--2---:R-:W-:-:S04]  /*0140*/  PLOP3.LUT P0, PT, PT, PT, UP0, 0x80, 0x8 ;  /* 0x000000000008781c */ /* 0x004fc80003f0f008 */
[----:B------:R-:W-:-:S04]  /*0150*/  SEL R2, RZ, 0xffffffff, !P0 ;  /* 0xffffffffff027807 */ /* 0x000fc80004000000 */
[----:B------:R-:W-:Y:S01]  /*0160*/  ISETP.NE.AND P0, PT, R2, RZ, PT ;  /* 0x000000ff0200720c */ /* 0x000fe20003f05270 */
[----:B------:R-:W-:-:S12]  /*0170*/  IMAD.U32 R2, RZ, RZ, UR5 ;  /* 0x00000005ff027e24 */ /* 0x000fd8000f8e00ff */
[----:B------:R-:W-:Y:S05]  /*0180*/  @P0 BRA `(.L_x_3) ;  /* 0x0000000000240947 */ /* 0x000fea0003800000 */
.L_x_4:
[----:B------:R-:W-:Y:S05]  /*0190*/  NANOSLEEP 0x64 ;  /* 0x000000640000795d */ /* 0x000fea0003800000 */
[----:B------:R-:W-:-:S05]  /*01a0*/  UMOV UR5, 0x4 ;  /* 0x0000000400057882 */ /* 0x000fca0000000000 */
[----:B------:R-:W-:Y:S04]  /*01b0*/  DEPBAR.LE SB2, 0x36 ;  /* 0x0000ad800000791a */ /* 0x000fe80000000000 */
[----:B------:R-:W2:Y:S02]  /*01c0*/  UTCATOMSWS.FIND_AND_SET.ALIGN UP0, UR5, UR5 ;  /* 0x00000005000575e3 */ /* 0x000ea40008000800 */
[----:B--2---:R-:W-:-:S04]  /*01d0*/  PLOP3.LUT P0, PT, PT, PT, UP0, 0x80, 0x8 ;  /* 0x000000000008781c */ /* 0x004fc80003f0f008 */
[----:B------:R-:W-:-:S04]  /*01e0*/  SEL R2, RZ, 0xffffffff, !P0 ;  /* 0xffffffffff027807 */ /* 0x000fc80004000000 */
[----:B------:R-:W-:Y:S01]  /*01f0*/  ISETP.NE.AND P0, PT, R2, RZ, PT ;  /* 0x000000ff0200720c */ /* 0x000fe20003f05270 */
[----:B------:R-:W-:-:S12]  /*0200*/  IMAD.U32 R2, RZ, RZ, UR5 ;  /* 0x00000005ff027e24 */ /* 0x000fd8000f8e00ff */
[----:B------:R-:W-:Y:S05]  /*0210*/  @!P0 BRA `(.L_x_4) ;  /* 0xfffffffc00dc8947 */ /* 0x000fea000383ffff */
.L_x_3:
[C---:B------:R-:W-:Y:S01]  /*0220*/  VIADD R4, R2.reuse, 0x10 ;  /* 0x0000001002047836 */ /* 0x040fe20000000000 */
[----:B------:R-:W-:Y:S01]  /*0230*/  UMOV UR5, 0x50 ;  /* 0x0000005000057882 */ /* 0x000fe20000000000 */
[----:B------:R-:W-:Y:S01]  /*0240*/  SHF.L.U32 R3, R3, R2, RZ ;  /* 0x0000000203037219 */ /* 0x000fe200000006ff */
[----:B------:R-:W-:Y:S01]  /*0250*/  ULEA UR5, UR6, UR5, 0x18 ;  /* 0x0000000506057291 */ /* 0x000fe2000f8ec0ff */
[----:B------:R-:W-:Y:S01]  /*0260*/  IMAD.SHL.U32 R2, R2, 0x20, RZ ;  /* 0x0000002002027824 */ /* 0x000fe200078e00ff */
[----:B------:R-:W-:-:S04]  /*0270*/  SHF.L.U32 R4, R5, R4, RZ ;  /* 0x0000000405047219 */ /* 0x000fc800000006ff */
[----:B------:R-:W-:-:S05]  /*0280*/  LOP3.LUT R3, R4, R3, RZ, 0xfc, !PT ;  /* 0x0000000304037212 */ /* 0x000fca00078efcff */
[----:B------:R2:W-:Y:S04]  /*0290*/  ATOMS.OR RZ, [UR5], R3 ;  /* 0x00000003ffff798c */ /* 0x0005e8000b000005 */
[----:B------:R2:W-:Y:S01]  /*02a0*/  STS [UR4], R2 ;  /* 0x00000002ff007988 */ /* 0x0005e20008000804 */
[----:B------:R-:W-:Y:S05]  /*02b0*/  BRA `(.L_x_2) ;  /* 0x0000000000107947 */ /* 0x000fea0003800000 */
.L_x_1:
[----:B------:R-:W-:Y:S01]  /*02c0*/  IMAD.MOV.U32 R3, RZ, RZ, -0x1 ;  /* 0xffffffffff037424 */ /* 0x000fe200078e00ff */
[----:B------:R-:W-:-:S04]  /*02d0*/  MOV R2, 0x300 ;  /* 0x0000030000027802 */ /* 0x000fc80000000f00 */
[----:B------:R2:W-:Y:S03]  /*02e0*/  STS [UR4], R3 ;  /* 0x00000003ff007988 */ /* 0x0005e60008000804 */
[----:B-12---:R-:W-:Y:S05]  /*02f0*/  CALL.REL.NOINC `($__internal_1_$__cuda_sm10x_tcgen05_guardrail_trap_phase_invalid_during_alloc) ;  /* 0x0000002800687944 */ /* 0x006fea0003c00000 */
.L_x_2:
[----:B------:R-:W-:Y:S05]  /*0300*/  WARPSYNC.ALL ;  /* 0x0000000000007948 */ /* 0x000fea0003800000 */
[----:B------:R-:W-:Y:S01]  /*0310*/  NOP ;  /* 0x0000000000007918 */ /* 0x000fe20000000000 */
.L_x_0:
[----:B------:R-:W3:Y:S08]  /*0320*/  S2UR UR4, SR_CgaCtaId ;  /* 0x00000000000479c3 */ /* 0x000ef00000008800 */
[----:B------:R-:W-:Y:S01]  /*0330*/  BAR.SYNC.DEFER_BLOCKING 0x0 ;  /* 0x0000000000007b1d */ /* 0x000fe20000010000 */
[----:B------:R-:W-:-:S05]  /*0340*/  LOP3.LUT R132, R0, 0x7f, RZ, 0xc0, !PT ;  /* 0x0000007f00847812 */ /* 0x000fca00078ec0ff */
[----:B------:R-:W-:Y:S02]  /*0350*/  UMOV UR8, 0x400 ;  /* 0x0000040000087882 */ /* 0x000fe40000000000 */
[----:B------:R-:W4:Y:S08]  /*0360*/  LDC R10, c[0x0][0x3a0] ;  /* 0x0000e800ff0a7b82 */ /* 0x000f300000000800 */
[----:B------:R-:W5:Y:S01]  /*0370*/  S2UR UR9, SR_CTAID.Y ;  /* 0x00000000000979c3 */ /* 0x000f620000002600 */
[----:B---3--:R-:W-:-:S09]  /*0380*/  ULEA UR8, UR4, UR8, 0x18 ;  /* 0x0000000804087291 */ /* 0x008fd2000f8ec0ff */
[----:B--2---:R-:W2:Y:S01]  /*0390*/  LDS R3, [UR8] ;  /* 0x00000008ff037984 */ /* 0x004ea20008000800 */
[----:B------:R-:W-:Y:S06]  /*03a0*/  BAR.SYNC.DEFER_BLOCKING 0x0 ;  /* 0x0000000000007b1d */ /* 0x000fec0000010000 */
[----:B------:R-:W-:Y:S05]  /*03b0*/  @P2 BRA `(.L_x_5) ;  /* 0x0000000000182947 */ /* 0x000fea0003800000 */
[----:B------:R-:W-:Y:S01]  /*03c0*/  ELECT P0, URZ, PT ;  /* 0x0000000000ff782f */ /* 0x000fe20003800000 */
[----:B------:R-:W-:Y:S01]  /*03d0*/  IMAD.MOV.U32 R2, RZ, RZ, 0x1 ;  /* 0x00000001ff027424 */ /* 0x000fe200078e00ff */
[----:B------:R-:W-:Y:S01]  /*03e0*/  UMOV UR5, 0x40 ;  /* 0x0000004000057882 */ /* 0x000fe20000000000 */
[----:B------:R-:W-:Y:S01]  /*03f0*/  UVIRTCOUNT.DEALLOC.SMPOOL 0x80 ;  /* 0x000000800000784c */ /* 0x000fe20000000000 */
[----:B------:R-:W-:-:S09]  /*0400*/  ULEA UR5, UR4, UR5, 0x18 ;  /* 0x0000000504057291 */ /* 0x000fd2000f8ec0ff */
[----:B------:R3:W-:Y:S03]  /*0410*/  @P0 STS.U8 [UR5], R2 ;  /* 0x00000002ff000988 */ /* 0x0007e60008000005 */
.L_x_5:
[----:B------:R-:W3:Y:S01]  /*0420*/  S2UR UR4, SR_CTAID.Z ;  /* 0x00000000000479c3 */ /* 0x000ee20000002700 */
[----:B------:R-:W5:Y:S01]  /*0430*/  LDCU UR5, c[0x0][0x370] ;  /* 0x00006e00ff0577ac */ /* 0x000f620008000800 */
[----:B------:R-:W-:Y:S01]  /*0440*/  ISETP.GE.U32.AND P0, PT, R132, 0x20, PT ;  /* 0x000000208400780c */ /* 0x000fe20003f06070 */
[----:B----4-:R-:W-:Y:S01]  /*0450*/  VIADD R5, R10, 0xffffffff ;  /* 0xffffffff0a057836 */ /* 0x010fe20000000000 */
[C---:B------:R-:W-:Y:S01]  /*0460*/  ISETP.NE.U32.AND P3, PT, R132.reuse, RZ, PT ;  /* 0x000000ff8400720c */ /* 0x040fe20003f65070 */
[----:B------:R-:W3:Y:S01]  /*0470*/  LDCU UR6, c[0x0][0x374] ;  /* 0x00006e80ff0677ac */ /* 0x000ee20008000800 */
[----:B------:R-:W-:Y:S01]  /*0480*/  LEA R4, R132, UR8, 0x2 ;  /* 0x0000000884047c11 */ /* 0x000fe2000f8e10ff */
[----:B------:R-:W-:Y:S01]  /*0490*/  BSSY.RECONVERGENT B0, `(.L_x_6) ;  /* 0x0000015000007945 */ /* 0x000fe20003800200 */
[----:B------:R-:W5:Y:S01]  /*04a0*/  S2UR UR7, SR_CTAID.X ;  /* 0x00000000000779c3 */ /* 0x000f620000002500 */
[----:B------:R-:W4:Y:S01]  /*04b0*/  LDCU.64 UR20, c[0x0][0x3c0] ;  /* 0x00007800ff1477ac */ /* 0x000f220008000a00 */
[----:B--2---:R-:W-:-:S05]  /*04c0*/  R2UR UR23, R3 ;  /* 0x00000000031772ca */ /* 0x004fca00000e0000 */
[----:B------:R2:W-:Y:S01]  /*04d0*/  @!P0 STS [R4], RZ ;  /* 0x000000ff04008388 */ /* 0x0005e20000000800 */
[----:B------:R-:W1:Y:S01]  /*04e0*/  LDC R6, c[0x0][0x398] ;  /* 0x0000e600ff067b82 */ /* 0x000e620000000800 */
[----:B------:R-:W-:Y:S02]  /*04f0*/  NOP ;  /* 0x0000000000007918 */ /* 0x000fe40000000000 */
[----:B------:R2:W-:Y:S01]  /*0500*/  @!P3 STS [UR8+0x20], R5 ;  /* 0x00002005ff00b988 */ /* 0x0005e20008000808 */
[----:B---3-5:R-:W-:-:S04]  /*0510*/  UIMAD UR4, UR4, UR6, UR9 ;  /* 0x00000006040472a4 */ /* 0x028fc8000f8e0209 */
[----:B------:R-:W-:-:S04]  /*0520*/  UIMAD UR4, UR4, UR5, UR7 ;  /* 0x00000005040472a4 */ /* 0x000fc8000f8e0207 */
[----:B------:R-:W-:-:S04]  /*0530*/  UIMAD UR4, UR4, 0x180, URZ ;  /* 0x00000180040478a4 */ /* 0x000fc8000f8e02ff */
[----:B----4-:R-:W-:Y:S01]  /*0540*/  UIADD3 UR24, UP0, UPT, UR4, UR20, URZ ;  /* 0x0000001404187290 */ /* 0x010fe2000ff1e0ff */
[----:B-1----:R-:W-:-:S03]  /*0550*/  VIADD R6, R6, 0xffffffff ;  /* 0xffffffff06067836 */ /* 0x002fc60000000000 */
[----:B------:R-:W-:Y:S01]  /*0560*/  ULEA.HI.X.SX32 UR25, UR4, UR21, 0x1, UP0 ;  /* 0x0000001504197291 */ /* 0x000fe200080f0eff */
[----:B--2---:R-:W-:Y:S11]  /*0570*/  @P3 BRA `(.L_x_7) ;  /* 0x0000000000183947 */ /* 0x004ff60003800000 */
[----:B------:R-:W1:Y:S01]  /*0580*/  LDS R2, [UR8+0x8] ;  /* 0x00000808ff027984 */ /* 0x000e620008000800 */
[----:B------:R-:W2:Y:S01]  /*0590*/  LDC.64 R8, c[0x0][0x380] ;  /* 0x0000e000ff087b82 */ /* 0x000ea20000000a00 */
[----:B------:R-:W-:Y:S02]  /*05a0*/  IMAD.MOV.U32 R3, RZ, RZ, 0x70 ;  /* 0x00000070ff037424 */ /* 0x000fe400078e00ff */
[----:B--2---:R2:W-:Y:S03]  /*05b0*/  STS.64 [UR8], R8 ;  /* 0x00000008ff007988 */ /* 0x0045e60008000a08 */
[----:B-1----:R-:W-:-:S05]  /*05c0*/  LOP3.LUT R2, R2, 0x10, R3, 0xd8, !PT ;  /* 0x0000001002027812 */ /* 0x002fca00078ed803 */
[----:B------:R2:W-:Y:S02]  /*05d0*/  STS [UR8+0x8], R2 ;  /* 0x00000802ff007988 */ /* 0x0005e40008000808 */
.L_x_7:
[----:B------:R-:W-:Y:S05]  /*05e0*/  BSYNC.RECONVERGENT B0 ;  /* 0x0000000000007941 */ /* 0x000fea0003800200 */
.L_x_6:
[----:B------:R-:W-:Y:S04]  /*05f0*/  BSSY.RECONVERGENT B0, `(.L_x_8) ;  /* 0x000000a000007945 */ /* 0x000fe80003800200 */
[----:B------:R-:W-:Y:S05]  /*0600*/  @P3 BRA `(.L_x_9) ;  /* 0x0000000000203947 */ /* 0x000fea0003800000 */
[----:B--2---:R-:W1:Y:S01]  /*0610*/  LDS R2, [UR8+0x34] ;  /* 0x00003408ff027984 */ /* 0x004e620008000800 */
[----:B------:R-:W-:Y:S02]  /*0620*/  IMAD.MOV.U32 R3, RZ, RZ, 0x1f000000 ;  /* 0x1f000000ff037424 */ /* 0x000fe400078e00ff */
[----:B------:R-:W-:Y:S01]  /*0630*/  @!P3 IMAD.MOV.U32 R7, RZ, RZ, 0x7f ;  /* 0x0000007fff07b424 */ /* 0x000fe200078e00ff */
[----:B------:R-:W2:Y:S02]  /*0640*/  @!P3 LDS R8, [UR8+0x38] ;  /* 0x00003808ff08b984 */ /* 0x000ea40008000800 */
[----:B-1----:R-:W-:Y:S02]  /*0650*/  LOP3.LUT R2, R2, 0xff000000, R3, 0xb8, !PT ;  /* 0xff00000002027812 */ /* 0x002fe400078eb803 */
[----:B--2---:R-:W-:-:S03]  /*0660*/  @!P3 LOP3.LUT R3, R8, 0xff, R7, 0xb8, !PT ;  /* 0x000000ff0803b812 */ /* 0x004fc600078eb807 */
[----:B------:R1:W-:Y:S04]  /*0670*/  STS [UR8+0x34], R2 ;  /* 0x00003402ff007988 */ /* 0x0003e80008000808 */
[----:B------:R1:W-:Y:S02]  /*0680*/  @!P3 STS [UR8+0x38], R3 ;  /* 0x00003803ff00b988 */ /* 0x0003e40008000808 */
.L_x_9:
[----:B------:R-:W-:Y:S05]  /*0690*/  BSYNC.RECONVERGENT B0 ;  /* 0x0000000000007941 */ /* 0x000fea0003800200 */
.L_x_8:
[----:B------:R-:W-:Y:S04]  /*06a0*/  BSSY.RECONVERGENT B0, `(.L_x_10) ;  /* 0x000000a000007945 */ /* 0x000fe80003800200 */
[----:B------:R-:W-:Y:S05]  /*06b0*/  @P3 BRA `(.L_x_11) ;  /* 0x0000000000203947 */ /* 0x000fea0003800000 */
[----:B-12---:R-:W1:Y:S01]  /*06c0*/  LDS R2, [UR8+0x1c] ;  /* 0x00001c08ff027984 */ /* 0x006e620008000800 */
[----:B------:R-:W2:Y:S03]  /*06d0*/  LDC.64 R8, c[0x0][0x3a8] ;  /* 0x0000ea00ff087b82 */ /* 0x000ea60000000a00 */
[----:B------:R3:W-:Y:S01]  /*06e0*/  STS [UR8+0x24], R6 ;  /* 0x00002406ff007988 */ /* 0x0007e20008000808 */
[--C-:B--2---:R-:W-:Y:S02]  /*06f0*/  SHF.R.U32.HI R7, RZ, 0x4, R9.reuse ;  /* 0x00000004ff077819 */ /* 0x104fe40000011609 */
[----:B------:R-:W-:-:S05]  /*0700*/  SHF.R.U64 R3, R8, 0x4, R9 ;  /* 0x0000000408037819 */ /* 0x000fca0000001209 */
[----:B------:R3:W-:Y:S01]  /*0710*/  STS [UR8+0xc], R3 ;  /* 0x00000c03ff007988 */ /* 0x0007e20008000808 */
[----:B-1----:R-:W-:-:S05]  /*0720*/  LOP3.LUT R2, R2, 0xf, R7, 0xb8, !PT ;  /* 0x0000000f02027812 */ /* 0x002fca00078eb807 */
[----:B------:R3:W-:Y:S02]  /*0730*/  STS [UR8+0x1c], R2 ;  /* 0x00001c02ff007988 */ /* 0x0007e40008000808 */
.L_x_11:
[----:B------:R-:W-:Y:S05]  /*0740*/  BSYNC.RECONVERGENT B0 ;  /* 0x0000000000007941 */ /* 0x000fea0003800200 */
.L_x_10:
[----:B------:R-:W-:Y:S04]  /*0750*/  BSSY.RECONVERGENT B1, `(.L_x_12) ;  /* 0x000001d000017945 */ /* 0x000fe80003800200 */
[----:B------:R-:W-:Y:S04]  /*0760*/  BSSY.RELIABLE B0, `(.L_x_13) ;  /* 0x0000018000007945 */ /* 0x000fe80003800100 */
[----:B------:R-:W-:Y:S05]  /*0770*/  @P3 BRA `(.L_x_14) ;  /* 0x00000000001c3947 */ /* 0x000fea0003800000 */
[----:B-123--:R-:W1:Y:S02]  /*0780*/  LDS R2, [UR8+0x34] ;  /* 0x00003408ff027984 */ /* 0x00ee640008000800 */
[----:B-1----:R-:W-:-:S05]  /*0790*/  LOP3.LUT R2, R2, 0x7, RZ, 0xb8, !PT ;  /* 0x0000000702027812 */ /* 0x002fca00078eb8ff */
[----:B------:R1:W-:Y:S01]  /*07a0*/  STS [UR8+0x34], R2 ;  /* 0x00003402ff007988 */ /* 0x0003e20008000808 */
[----:B------:R-:W-:Y:S05]  /*07b0*/  @P3 BRA `(.L_x_15) ;  /* 0x00000000001c3947 */ /* 0x000fea0003800000 */
[----:B-1----:R-:W1:Y:S02]  /*07c0*/  LDS R2, [UR8+0x34] ;  /* 0x00003408ff027984 */ /* 0x002e640008000800 */
[----:B-1----:R-:W-:-:S05]  /*07d0*/  LOP3.LUT R2, R2, 0x38, RZ, 0xb8, !PT ;  /* 0x0000003802027812 */ /* 0x002fca00078eb8ff */
[----:B------:R4:W-:Y:S02]  /*07e0*/  STS [UR8+0x34], R2 ;  /* 0x00003402ff007988 */ /* 0x0009e40008000808 */
.L_x_14:
[----:B------:R-:W-:Y:S05]  /*07f0*/  @P3 BRA `(.L_x_16) ;  /* 0x00000000001c3947 */ /* 0x000fea0003800000 */
[----:B-1234-:R-:W1:Y:S02]  /*0800*/  LDS R2, [UR8+0x8] ;  /* 0x00000808ff027984 */ /* 0x01ee640008000800 */
[----:B-1----:R-:W-:-:S05]  /*0810*/  LOP3.LUT R2, R2, 0x780, RZ, 0xb8, !PT ;  /* 0x0000078002027812 */ /* 0x002fca00078eb8ff */
[----:B------:R2:W-:Y:S02]  /*0820*/  STS [UR8+0x8], R2 ;  /* 0x00000802ff007988 */ /* 0x0005e40008000808 */
.L_x_15:
[----:B------:R-:W-:Y:S05]  /*0830*/  @P3 BRA `(.L_x_17) ;  /* 0x0000000000283947 */ /* 0x000fea0003800000 */
[----:B-12---:R-:W1:Y:S02]  /*0840*/  LDS R2, [UR8+0x8] ;  /* 0x00000808ff027984 */ /* 0x006e640008000800 */
[----:B-1----:R-:W-:-:S05]  /*0850*/  LOP3.LUT R2, R2, 0x1800, RZ, 0xb8, !PT ;  /* 0x0000180002027812 */ /* 0x002fca00078eb8ff */
[----:B------:R5:W-:Y:S02]  /*0860*/  STS [UR8+0x8], R2 ;  /* 0x00000802ff007988 */ /* 0x000be40008000808 */
.L_x_16:
[----:B------:R-:W-:Y:S05]  /*0870*/  @P3 BREAK.RELIABLE B0 ;  /* 0x0000000000003942 */ /* 0x000fea0003800100 */
[----:B------:R-:W-:Y:S05]  /*0880*/  @P3 BRA `(.L_x_18) ;  /* 0x0000000000243947 */ /* 0x000fea0003800000 */
[----:B-1-3--:R-:W1:Y:S01]  /*0890*/  LDS R3, [UR8+0x8] ;  /* 0x00000808ff037984 */ /* 0x00ae620008000800 */
[----:B--2-45:R-:W-:-:S05]  /*08a0*/  IMAD.MOV.U32 R2, RZ, RZ, 0x6000 ;  /* 0x00006000ff027424 */ /* 0x034fca00078e00ff */
[----:B-1----:R-:W-:-:S04]  /*08b0*/  LOP3.LUT R2, R3, 0x2000, R2, 0xd8, !PT ;  /* 0x0000200003027812 */ /* 0x002fc800078ed802 */
[----:B------:R-:W-:-:S05]  /*08c0*/  LOP3.LUT R2, R2, 0x400000, RZ, 0xb8, !PT ;  /* 0x0040000002027812 */ /* 0x000fca00078eb8ff */
[----:B------:R3:W-:Y:S02]  /*08d0*/  STS [UR8+0x8], R2 ;  /* 0x00000802ff007988 */ /* 0x0007e40008000808 */
.L_x_17:
[----:B------:R-:W-:Y:S05]  /*08e0*/  BSYNC.RELIABLE B0 ;  /* 0x0000000000007941 */ /* 0x000fea0003800100 */
.L_x_13:
[----:B-123--:R-:W1:Y:S02]  /*08f0*/  @!P3 LDS R2, [UR8+0x8] ;  /* 0x00000808ff02b984 */ /* 0x00ee640008000800 */
[----:B-1----:R-:W-:-:S05]  /*0900*/  @!P3 LOP3.LUT R2, R2, 0x8000, RZ, 0xb8, !PT ;  /* 0x000080000202b812 */ /* 0x002fca00078eb8ff */
[----:B------:R1:W-:Y:S02]  /*0910*/  @!P3 STS [UR8+0x8], R2 ;  /* 0x00000802ff00b988 */ /* 0x0003e40008000808 */
.L_x_18:
[----:B------:R-:W-:Y:S05]  /*0920*/  BSYNC.RECONVERGENT B1 ;  /* 0x0000000000017941 */ /* 0x000fea0003800200 */
.L_x_12:
[----:B------:R-:W-:Y:S05]  /*0930*/  WARPSYNC.ALL ;  /* 0x0000000000007948 */ /* 0x000fea0003800000 */
[----:B------:R-:W-:Y:S01]  /*0940*/  NOP ;  /* 0x0000000000007918 */ /* 0x000fe20000000000 */
[----:B------:R-:W1:Y:S02]  /*0950*/  LDC R7, c[0x0][0x39c] ;  /* 0x0000e700ff077b82 */ /* 0x000e640000000800 */
[----:B-1----:R-:W-:Y:S01]  /*0960*/  VIADD R7, R7, 0xffffffff ;  /* 0xffffffff07077836 */ /* 0x002fe20000000000 */
[----:B------:R-:W-:Y:S06]  /*0970*/  @P0 BRA `(.L_x_19) ;  /* 0x0000000000300947 */ /* 0x000fec0003800000 */
[----:B--2345:R-:W1:Y:S01]  /*0980*/  S2R R2, SR_LANEID ;  /* 0x0000000000027919 */ /* 0x03ce620000000000 */
[----:B------:R-:W-:Y:S05]  /*0990*/  WARPSYNC.ALL ;  /* 0x0000000000007948 */ /* 0x000fea0003800000 */
[----:B------:R-:W-:Y:S01]  /*09a0*/  NOP ;  /* 0x0000000000007918 */ /* 0x000fe20000000000 */
[----:B-1----:R-:W-:-:S05]  /*09b0*/  IMAD.SHL.U32 R8, R2, 0x4, RZ ;  /* 0x0000000402087824 */ /* 0x002fca00078e00ff */
[----:B------:R-:W1:Y:S01]  /*09c0*/  LDS R9, [R8+UR8] ;  /* 0x0000000808097984 */ /* 0x000e620008000800 */
[----:B------:R-:W-:-:S05]  /*09d0*/  IADD3 R2, P1, PT, R8, UR24, RZ ;  /* 0x0000001808027c10 */ /* 0x000fca000ff3e0ff */
[----:B------:R-:W-:-:S05]  /*09e0*/  IMAD.X R3, RZ, RZ, UR25, P1 ;  /* 0x00000019ff037e24 */ /* 0x000fca00088e06ff */
[----:B-1----:R1:W2:Y:S01]  /*09f0*/  ATOMG.E.EXCH.STRONG.GPU PT, RZ, [R2], R9 ;  /* 0x0000000902ff73a8 */ /* 0x0022a200041ee100 */
[----:B------:R-:W-:-:S04]  /*0a00*/  DEPBAR {5,4,3,2,1,0} ;  /* 0x0000003f0000791a */ /* 0x000fc80000000000 */
[----:B------:R-:W3:Y:S02]  /*0a10*/  CCTL.E.C.LDCU.IV.DEEP [UR24] ;  /* 0x0000000018007540 */ /* 0x000ee40009c08000 */
[----:B---3--:R1:W-:Y:S01]  /*0a20*/  UTMACCTL.IV [UR24] ;  /* 0x00000000180079b9 */ /* 0x0083e20008000000 */
[----:B------:R-:W-:Y:S01]  /*0a30*/  NOP ;  /* 0x0000000000007918 */ /* 0x000fe20000000000 */
.L_x_19:
[----:B------:R-:W-:Y:S05]  /*0a40*/  @P0 BRA `(.L_x_20) ;  /* 0x00000000000c0947 */ /* 0x000fea0003800000 */
[----:B------:R0:W-:Y:S01]  /*0a50*/  UTMACMDFLUSH ;  /* 0x00000000000079b7 */ /* 0x0001e20000000000 */
[----:B------:R-:W-:Y:S05]  /*0a60*/  @P0 BRA `(.L_x_20) ;  /* 0x0000000000040947 */ /* 0x000fea0003800000 */
[----:B------:R-:W-:-:S04]  /*0a70*/  DEPBAR.LE SB0, 0x0 ;  /* 0x000080000000791a */ /* 0x000fc80000000000 */
.L_x_20:
[----:B------:R-:W-:Y:S05]  /*0a80*/  WARPSYNC.ALL ;  /* 0x0000000000007948 */ /* 0x000fea0003800000 */
[----:B------:R-:W-:Y:S01]  /*0a90*/  NOP ;  /* 0x0000000000007918 */ /* 0x000fe20000000000 */
[----:B--2---:R-:W-:Y:S06]  /*0aa0*/  BAR.SYNC.DEFER_BLOCKING 0x0 ;  /* 0x0000000000007b1d */ /* 0x004fec0000010000 */
[----:B------:R-:W-:Y:S02]  /*0ab0*/  BSSY.RECONVERGENT B1, `(.L_x_21) ;  /* 0x000000b000017945 */ /* 0x000fe40003800200 */
[----:B------:R-:W-:Y:S06]  /*0ac0*/  BAR.SYNC.DEFER_BLOCKING 0x0 ;  /* 0x0000000000007b1d */ /* 0x000fec0000010000 */
[----:B------:R2:W-:Y:S01]  /*0ad0*/  @!P0 STS [R4], RZ ;  /* 0x000000ff04008388 */ /* 0x0005e20000000800 */
[----:B------:R-:W-:Y:S01]  /*0ae0*/  NOP ;  /* 0x0000000000007918 */ /* 0x000fe20000000000 */
[----:B------:R-:W-:Y:S05]  /*0af0*/  @P3 BRA `(.L_x_22) ;  /* 0x0000000000183947 */ /* 0x000fea0003800000 */
[----:B-1-345:R-:W1:Y:S01]  /*0b00*/  LDS R2, [UR8+0x8] ;  /* 0x00000808ff027984 */ /* 0x03ae620008000800 */
[----:B------:R-:W3:Y:S01]  /*0b10*/  LDC.64 R8, c[0x0][0x388] ;  /* 0x0000e200ff087b82 */ /* 0x000ee20000000a00 */
[----:B------:R-:W-:Y:S02]  /*0b20*/  IMAD.MOV.U32 R3, RZ, RZ, 0x70 ;  /* 0x00000070ff037424 */ /* 0x000fe400078e00ff */
[----:B---3--:R3:W-:Y:S03]  /*0b30*/  STS.64 [UR8], R8 ;  /* 0x00000008ff007988 */ /* 0x0087e60008000a08 */
[----:B-1----:R-:W-:-:S05]  /*0b40*/  LOP3.LUT R2, R2, 0x10, R3, 0xd8, !PT ;  /* 0x0000001002027812 */ /* 0x002fca00078ed803 */
[----:B------:R3:W-:Y:S02]  /*0b50*/  STS [UR8+0x8], R2 ;  /* 0x00000802ff007988 */ /* 0x0007e40008000808 */
.L_x_22:
[----:B-1----:R-:W-:Y:S05]  /*0b60*/  BSYNC.RECONVERGENT B1 ;  /* 0x0000000000017941 */ /* 0x002fea0003800200 */
.L_x_21:
[----:B------:R-:W-:Y:S04]  /*0b70*/  BSSY.RECONVERGENT B1, `(.L_x_23) ;  /* 0x000000a000017945 */ /* 0x000fe80003800200 */
[----:B------:R-:W-:Y:S05]  /*0b80*/  @P3 BRA `(.L_x_24) ;  /* 0x0000000000203947 */ /* 0x000fea0003800000 */
[----:B---345:R-:W1:Y:S01]  /*0b90*/  LDS R2, [UR8+0x34] ;  /* 0x00003408ff027984 */ /* 0x038e620008000800 */
[----:B------:R-:W-:Y:S02]  /*0ba0*/  IMAD.MOV.U32 R3, RZ, RZ, 0x7f000000 ;  /* 0x7f000000ff037424 */ /* 0x000fe400078e00ff */
[----:B------:R-:W-:Y:S01]  /*0bb0*/  @!P3 IMAD.MOV.U32 R8, RZ, RZ, 0x1f ;  /* 0x0000001fff08b424 */ /* 0x000fe200078e00ff */
[----:B------:R-:W3:Y:S02]  /*0bc0*/  @!P3 LDS R9, [UR8+0x38] ;  /* 0x00003808ff09b984 */ /* 0x000ee40008000800 */
[----:B-1----:R-:W-:Y:S02]  /*0bd0*/  LOP3.LUT R2, R2, 0xff000000, R3, 0xb8, !PT ;  /* 0xff00000002027812 */ /* 0x002fe400078eb803 */
[----:B---3--:R-:W-:-:S03]  /*0be0*/  @!P3 LOP3.LUT R3, R9, 0xff, R8, 0xb8, !PT ;  /* 0x000000ff0903b812 */ /* 0x008fc600078eb808 */
[----:B------:R1:W-:Y:S04]  /*0bf0*/  STS [UR8+0x34], R2 ;  /* 0x00003402ff007988 */ /* 0x0003e80008000808 */
[----:B------:R1:W-:Y:S02]  /*0c00*/  @!P3 STS [UR8+0x38], R3 ;  /* 0x00003803ff00b988 */ /* 0x0003e40008000808 */
.L_x_24:
[----:B------:R-:W-:Y:S05]  /*0c10*/  BSYNC.RECONVERGENT B1 ;  /* 0x0000000000017941 */ /* 0x000fea0003800200 */
.L_x_23:
[----:B------:R-:W-:Y:S04]  /*0c20*/  BSSY.RECONVERGENT B1, `(.L_x_25) ;  /* 0x0000004000017945 */ /* 0x000fe80003800200 */
[----:B------:R-:W-:Y:S05]  /*0c30*/  @P3 BRA `(.L_x_26) ;  /* 0x0000000000083947 */ /* 0x000fea0003800000 */
[----:B------:R1:W-:Y:S04]  /*0c40*/  STS [UR8+0x24], R5 ;  /* 0x00002405ff007988 */ /* 0x0003e80008000808 */
[----:B------:R1:W-:Y:S02]  /*0c50*/  STS [UR8+0x20], R7 ;  /* 0x00002007ff007988 */ /* 0x0003e40008000808 */
.L_x_26:
[----:B------:R-:W-:Y:S05]  /*0c60*/  BSYNC.RECONVERGENT B1 ;  /* 0x0000000000017941 */ /* 0x000fea0003800200 */
.L_x_25:
[----:B------:R-:W-:Y:S04]  /*0c70*/  BSSY.RECONVERGENT B2, `(.L_x_27) ;  /* 0x0000025000027945 */ /* 0x000fe80003800200 */
[----:B------:R-:W-:Y:S04]  /*0c80*/  BSSY.RELIABLE B1, `(.L_x_28) ;  /* 0x0000020000017945 */ /* 0x000fe80003800100 */
[----:B------:R-:W-:Y:S05]  /*0c90*/  @P3 BRA `(.L_x_29) ;  /* 0x00000000002c3947 */ /* 0x000fea0003800000 */
[----:B-1-345:R-:W1:Y:S01]  /*0ca0*/  LDS R2, [UR8+0x1c] ;  /* 0x00001c08ff027984 */ /* 0x03ae620008000800 */
[----:B------:R-:W3:Y:S02]  /*0cb0*/  LDC.64 R8, c[0x0][0x3b0] ;  /* 0x0000ec00ff087b82 */ /* 0x000ee40000000a00 */
[--C-:B---3--:R-:W-:Y:S02]  /*0cc0*/  SHF.R.U32.HI R5, RZ, 0x4, R9.reuse ;  /* 0x00000004ff057819 */ /* 0x108fe40000011609 */
[----:B------:R-:W-:-:S05]  /*0cd0*/  SHF.R.U64 R3, R8, 0x4, R9 ;  /* 0x0000000408037819 */ /* 0x000fca0000001209 */
[----:B------:R3:W-:Y:S01]  /*0ce0*/  STS [UR8+0xc], R3 ;  /* 0x00000c03ff007988 */ /* 0x0007e20008000808 */
[----:B-1----:R-:W-:-:S05]  /*0cf0*/  LOP3.LUT R2, R2, 0xf, R5, 0xb8, !PT ;  /* 0x0000000f02027812 */ /* 0x002fca00078eb805 */
[----:B------:R3:W-:Y:S01]  /*0d00*/  STS [UR8+0x1c], R2 ;  /* 0x00001c02ff007988 */ /* 0x0007e20008000808 */
[----:B------:R-:W-:Y:S05]  /*0d10*/  @P3 BRA `(.L_x_30) ;  /* 0x00000000001c3947 */ /* 0x000fea0003800000 */
[----:B---3--:R-:W1:Y:S02]  /*0d20*/  LDS R2, [UR8+0x34] ;  /* 0x00003408ff027984 */ /* 0x008e640008000800 */
[----:B-1----:R-:W-:-:S05]  /*0d30*/  LOP3.LUT R2, R2, 0x7, RZ, 0xb8, !PT ;  /* 0x0000000702027812 */ /* 0x002fca00078eb8ff */
[----:B------:R1:W-:Y:S02]  /*0d40*/  STS [UR8+0x34], R2 ;  /* 0x00003402ff007988 */ /* 0x0003e40008000808 */
.L_x_29:
[----:B------:R-:W-:Y:S05]  /*0d50*/  @P3 BRA `(.L_x_31) ;  /* 0x00000000001c3947 */ /* 0x000fea0003800000 */
[----:B-1-345:R-:W1:Y:S02]  /*0d60*/  LDS R2, [UR8+0x34] ;  /* 0x00003408ff027984 */ /* 0x03ae640008000800 */
[----:B-1----:R-:W-:-:S05]  /*0d70*/  LOP3.LUT R2, R2, 0x38, RZ, 0xb8, !PT ;  /* 0x0000003802027812 */ /* 0x002fca00078eb8ff */
[----:B------:R1:W-:Y:S02]  /*0d80*/  STS [UR8+0x34], R2 ;  /* 0x00003402ff007988 */ /* 0x0003e40008000808 */
.L_x_30:
[----:B------:R-:W-:Y:S05]  /*0d90*/  @P3 BRA `(.L_x_32) ;  /* 0x00000000001c3947 */ /* 0x000fea0003800000 */
[----:B-1-3--:R-:W1:Y:S02]  /*0da0*/  LDS R2, [UR8+0x8] ;  /* 0x00000808ff027984 */ /* 0x00ae640008000800 */
[----:B-1----:R-:W-:-:S05]  /*0db0*/  LOP3.LUT R2, R2, 0x780, RZ, 0xb8, !PT ;  /* 0x0000078002027812 */ /* 0x002fca00078eb8ff */
[----:B------:R1:W-:Y:S02]  /*0dc0*/  STS [UR8+0x8], R2 ;  /* 0x00000802ff007988 */ /* 0x0003e40008000808 */
.L_x_31:
[----:B------:R-:W-:Y:S05]  /*0dd0*/  @P3 BRA `(.L_x_33) ;  /* 0x0000000000283947 */ /* 0x000fea0003800000 */
[----:B-1-345:R-:W1:Y:S02]  /*0de0*/  LDS R2, [UR8+0x8] ;  /* 0x00000808ff027984 */ /* 0x03ae640008000800 */
[----:B-1----:R-:W-:-:S05]  /*0df0*/  LOP3.LUT R2, R2, 0x1800, RZ, 0xb8, !PT ;  /* 0x0000180002027812 */ /* 0x002fca00078eb8ff */
[----:B------:R4:W-:Y:S02]  /*0e00*/  STS [UR8+0x8], R2 ;  /* 0x00000802ff007988 */ /* 0x0009e40008000808 */
.L_x_32:
[----:B------:R-:W-:Y:S05]  /*0e10*/  @P3 BREAK.RELIABLE B1 ;  /* 0x0000000000013942 */ /* 0x000fea0003800100 */
[----:B------:R-:W-:Y:S05]  /*0e20*/  @P3 BRA `(.L_x_34) ;  /* 0x0000000000243947 */ /* 0x000fea0003800000 */
[----:B-1-34-:R-:W1:Y:S01]  /*0e30*/  LDS R2, [UR8+0x8] ;  /* 0x00000808ff027984 */ /* 0x01ae620008000800 */
[----:B------:R-:W-:-:S05]  /*0e40*/  IMAD.MOV.U32 R3, RZ, RZ, 0x6000 ;  /* 0x00006000ff037424 */ /* 0x000fca00078e00ff */
[----:B-1----:R-:W-:-:S04]  /*0e50*/  LOP3.LUT R2, R2, 0x6000, R3, 0xd8, !PT ;  /* 0x0000600002027812 */ /* 0x002fc800078ed803 */
[----:B------:R-:W-:-:S05]  /*0e60*/  LOP3.LUT R2, R2, 0x400000, RZ, 0xb8, !PT ;  /* 0x0040000002027812 */ /* 0x000fca00078eb8ff */
[----:B------:R1:W-:Y:S02]  /*0e70*/  STS [UR8+0x8], R2 ;  /* 0x00000802ff007988 */ /* 0x0003e40008000808 */
.L_x_33:
[----:B------:R-:W-:Y:S05]  /*0e80*/  BSYNC.RELIABLE B1 ;  /* 0x0000000000017941 */ /* 0x000fea0003800100 */
.L_x_28:
[----:B-1-345:R-:W1:Y:S02]  /*0e90*/  @!P3 LDS R2, [UR8+0x8] ;  /* 0x00000808ff02b984 */ /* 0x03ae640008000800 */
[----:B-1----:R-:W-:-:S05]  /*0ea0*/  @!P3 LOP3.LUT R2, R2, 0x8000, RZ, 0xb8, !PT ;  /* 0x000080000202b812 */ /* 0x002fca00078eb8ff */
[----:B------:R5:W-:Y:S02]  /*0eb0*/  @!P3 STS [UR8+0x8], R2 ;  /* 0x00000802ff00b988 */ /* 0x000be40008000808 */
.L_x_34:
[----:B------:R-:W-:Y:S05]  /*0ec0*/  BSYNC.RECONVERGENT B2 ;  /* 0x0000000000027941 */ /* 0x000fea0003800200 */
.L_x_27:
[----:B------:R-:W-:Y:S05]  /*0ed0*/  WARPSYNC.ALL ;  /* 0x0000000000007948 */ /* 0x000fea0003800000 */
[----:B------:R-:W-:Y:S01]  /*0ee0*/  NOP ;  /* 0x0000000000007918 */ /* 0x000fe20000000000 */
[----:B------:R-:W-:-:S04]  /*0ef0*/  UIADD3 UR5, UPT, UPT, UR4, 0x80, URZ ;  /* 0x0000008004057890 */ /* 0x000fc8000fffe0ff */
[----:B------:R-:W-:-:S04]  /*0f00*/  UIADD3 UR26, UP0, UPT, UR5, UR20, URZ ;  /* 0x00000014051a7290 */ /* 0x000fc8000ff1e0ff */
[----:B------:R-:W-:Y:S01]  /*0f10*/  ULEA.HI.X.SX32 UR27, UR5, UR21, 0x1, UP0 ;  /* 0x00000015051b7291 */ /* 0x000fe200080f0eff */
[----:B------:R-:W-:Y:S11]  /*0f20*/  @P0 BRA `(.L_x_35) ;  /* 0x0000000000300947 */ /* 0x000ff60003800000 */
[----:B-1-345:R-:W1:Y:S01]  /*0f30*/  S2R R2, SR_LANEID ;  /* 0x0000000000027919 */ /* 0x03ae620000000000 */
[----:B------:R-:W-:Y:S05]  /*0f40*/  WARPSYNC.ALL ;  /* 0x0000000000007948 */ /* 0x000fea0003800000 */
[----:B------:R-:W-:Y:S01]  /*0f50*/  NOP ;  /* 0x0000000000007918 */ /* 0x000fe20000000000 */
[----:B-1----:R-:W-:-:S05]  /*0f60*/  IMAD.SHL.U32 R8, R2, 0x4, RZ ;  /* 0x0000000402087824 */ /* 0x002fca00078e00ff */
[----:B------:R-:W1:Y:S01]  /*0f70*/  LDS R5, [R8+UR8] ;  /* 0x0000000808057984 */ /* 0x000e620008000800 */
[----:B------:R-:W-:-:S05]  /*0f80*/  IADD3 R2, P1, PT, R8, UR26, RZ ;  /* 0x0000001a08027c10 */ /* 0x000fca000ff3e0ff */
[----:B------:R-:W-:-:S05]  /*0f90*/  IMAD.X R3, RZ, RZ, UR27, P1 ;  /* 0x0000001bff037e24 */ /* 0x000fca00088e06ff */
[----:B-1----:R1:W3:Y:S01]  /*0fa0*/  ATOMG.E.EXCH.STRONG.GPU PT, RZ, [R2], R5 ;  /* 0x0000000502ff73a8 */ /* 0x0022e200041ee100 */
[----:B------:R-:W-:-:S04]  /*0fb0*/  DEPBAR {5,4,3,2,1,0} ;  /* 0x0000003f0000791a */ /* 0x000fc80000000000 */
[----:B------:R-:W4:Y:S02]  /*0fc0*/  CCTL.E.C.LDCU.IV.DEEP [UR26] ;  /* 0x000000001a007540 */ /* 0x000f240009c08000 */
[----:B----4-:R1:W-:Y:S01]  /*0fd0*/  UTMACCTL.IV [UR26] ;  /* 0x000000001a0079b9 */ /* 0x0103e20008000000 */
[----:B------:R-:W-:Y:S01]  /*0fe0*/  NOP ;  /* 0x0000000000007918 */ /* 0x000fe20000000000 */
.L_x_35:
[----:B------:R-:W-:Y:S05]  /*0ff0*/  @P0 BRA `(.L_x_36) ;  /* 0x00000000000c0947 */ /* 0x000fea0003800000 */
[----:B------:R0:W-:Y:S01]  /*1000*/  UTMACMDFLUSH ;  /* 0x00000000000079b7 */ /* 0x0001e20000000000 */
[----:B------:R-:W-:Y:S05]  /*1010*/  @P0 BRA `(.L_x_36) ;  /* 0x0000000000040947 */ /* 0x000fea0003800000 */
[----:B------:R-:W-:-:S04]  /*1020*/  DEPBAR.LE SB0, 0x0 ;  /* 0x000080000000791a */ /* 0x000fc80000000000 */
.L_x_36:
[----:B------:R-:W-:Y:S05]  /*1030*/  WARPSYNC.ALL ;  /* 0x0000000000007948 */ /* 0x000fea0003800000 */
[----:B------:R-:W-:Y:S01]  /*1040*/  NOP ;  /* 0x0000000000007918 */ /* 0x000fe20000000000 */
[----:B---3--:R-:W-:Y:S06]  /*1050*/  BAR.SYNC.DEFER_BLOCKING 0x0 ;  /* 0x0000000000007b1d */ /* 0x008fec0000010000 */
[----:B------:R-:W-:Y:S02]  /*1060*/  BSSY.RECONVERGENT B2, `(.L_x_37) ;  /* 0x000000b000027945 */ /* 0x000fe40003800200 */
[----:B------:R-:W-:Y:S06]  /*1070*/  BAR.SYNC.DEFER_BLOCKING 0x0 ;  /* 0x0000000000007b1d */ /* 0x000fec0000010000 */
[----:B------:R3:W-:Y:S01]  /*1080*/  @!P0 STS [R4], RZ ;  /* 0x000000ff04008388 */ /* 0x0007e20000000800 */
[----:B------:R-:W-:Y:S01]  /*1090*/  NOP ;  /* 0x0000000000007918 */ /* 0x000fe20000000000 */
[----:B------:R-:W-:Y:S05]  /*10a0*/  @P3 BRA `(.L_x_38) ;  /* 0x0000000000183947 */ /* 0x000fea0003800000 */
[----:B-1--45:R-:W1:Y:S01]  /*10b0*/  LDS R2, [UR8+0x8] ;  /* 0x00000808ff027984 */ /* 0x032e620008000800 */
[----:B--23--:R-:W2:Y:S01]  /*10c0*/  LDC.64 R4, c[0x0][0x390] ;  /* 0x0000e400ff047b82 */ /* 0x00cea20000000a00 */
[----:B------:R-:W-:Y:S02]  /*10d0*/  IMAD.MOV.U32 R3, RZ, RZ, 0x70 ;  /* 0x00000070ff037424 */ /* 0x000fe400078e00ff */
[----:B--2---:R2:W-:Y:S03]  /*10e0*/  STS.64 [UR8], R4 ;  /* 0x00000004ff007988 */ /* 0x0045e60008000a08 */
[----:B-1----:R-:W-:-:S05]  /*10f0*/  LOP3.LUT R2, R2, 0x10, R3, 0xd8, !PT ;  /* 0x0000001002027812 */ /* 0x002fca00078ed803 */
[----:B------:R2:W-:Y:S02]  /*1100*/  STS [UR8+0x8], R2 ;  /* 0x00000802ff007988 */ /* 0x0005e40008000808 */
.L_x_38:
[----:B-1----:R-:W-:Y:S05]  /*1110*/  BSYNC.RECONVERGENT B2 ;  /* 0x0000000000027941 */ /* 0x002fea0003800200 */
.L_x_37:
[----:B------:R-:W-:Y:S04]  /*1120*/  BSSY.RECONVERGENT B3, `(.L_x_39) ;  /* 0x0000033000037945 */ /* 0x000fe80003800200 */
[----:B------:R-:W-:Y:S04]  /*1130*/  BSSY.RELIABLE B2, `(.L_x_40) ;  /* 0x000002e000027945 */ /* 0x000fe80003800100 */
[----:B------:R-:W-:Y:S05]  /*1140*/  @P3 BRA `(.L_x_41) ;  /* 0x0000000000243947 */ /* 0x000fea0003800000 */
[----:B--2-45:R-:W1:Y:S01]  /*1150*/  LDS R2, [UR8+0x34] ;  /* 0x00003408ff027984 */ /* 0x034e620008000800 */
[----:B------:R-:W-:-:S05]  /*1160*/  IMAD.MOV.U32 R3, RZ, RZ, 0x7f000000 ;  /* 0x7f000000ff037424 */ /* 0x000fca00078e00ff */
[----:B-1----:R-:W-:-:S05]  /*1170*/  LOP3.LUT R2, R2, 0xff000000, R3, 0xb8, !PT ;  /* 0xff00000002027812 */ /* 0x002fca00078eb803 */
[----:B------:R1:W-:Y:S01]  /*1180*/  STS [UR8+0x34], R2 ;  /* 0x00003402ff007988 */ /* 0x0003e20008000808 */
[----:B------:R-:W-:Y:S05]  /*1190*/  @P3 BRA `(.L_x_42) ;  /* 0x0000000000183947 */ /* 0x000fea0003800000 */
[----:B-1----:R-:W1:Y:S01]  /*11a0*/  LDS R2, [UR8+0x38] ;  /* 0x00003808ff027984 */ /* 0x002e620008000800 */
[----:B------:R-:W-:-:S05]  /*11b0*/  IMAD.MOV.U32 R3, RZ, RZ, 0x7f ;  /* 0x0000007fff037424 */ /* 0x000fca00078e00ff */
[----:B-1----:R-:W-:-:S05]  /*11c0*/  LOP3.LUT R2, R2, 0xff, R3, 0xb8, !PT ;  /* 0x000000ff02027812 */ /* 0x002fca00078eb803 */
[----:B------:R1:W-:Y:S02]  /*11d0*/  STS [UR8+0x38], R2 ;  /* 0x00003802ff007988 */ /* 0x0003e40008000808 */
.L_x_41:
[----:B------:R-:W-:Y:S05]  /*11e0*/  @P3 BRA `(.L_x_43) ;  /* 0x00000000000c3947 */ /* 0x000fea0003800000 */
[----:B------:R1:W-:Y:S02]  /*11f0*/  STS [UR8+0x20], R7 ;  /* 0x00002007ff007988 */ /* 0x0003e40008000808 */
.L_x_42:
[----:B------:R-:W-:Y:S05]  /*1200*/  @P3 BRA `(.L_x_44) ;  /* 0x0000000000243947 */ /* 0x000fea0003800000 */
[----:B------:R1:W-:Y:S02]  /*1210*/  STS [UR8+0x24], R6 ;  /* 0x00002406ff007988 */ /* 0x0003e40008000808 */
.L_x_43:
[----:B------:R-:W-:Y:S05]  /*1220*/  @P3 BRA `(.L_x_45) ;  /* 0x00000000002c3947 */ /* 0x000fea0003800000 */
[----:B-12-45:R-:W1:Y:S01]  /*1230*/  LDS R2, [UR8+0x1c] ;  /* 0x00001c08ff027984 */ /* 0x036e620008000800 */
[----:B------:R-:W2:Y:S02]  /*1240*/  LDC.64 R6, c[0x0][0x3b8] ;  /* 0x0000ee00ff067b82 */ /* 0x000ea40000000a00 */
[--C-:B--2---:R-:W-:Y:S02]  /*1250*/  SHF.R.U32.HI R5, RZ, 0x4, R7.reuse ;  /* 0x00000004ff057819 */ /* 0x104fe40000011607 */
[----:B------:R-:W-:-:S05]  /*1260*/  SHF.R.U64 R3, R6, 0x4, R7 ;  /* 0x0000000406037819 */ /* 0x000fca0000001207 */
[----:B------:R2:W-:Y:S01]  /*1270*/  STS [UR8+0xc], R3 ;  /* 0x00000c03ff007988 */ /* 0x0005e20008000808 */
[----:B-1----:R-:W-:-:S05]  /*1280*/  LOP3.LUT R2, R2, 0xf, R5, 0xb8, !PT ;  /* 0x0000000f02027812 */ /* 0x002fca00078eb805 */
[----:B------:R2:W-:Y:S02]  /*1290*/  STS [UR8+0x1c], R2 ;  /* 0x00001c02ff007988 */ /* 0x0005e40008000808 */
.L_x_44:
[----:B------:R-:W-:Y:S05]  /*12a0*/  @P3 BRA `(.L_x_46) ;  /* 0x00000000001c3947 */ /* 0x000fea0003800000 */
[----:B-12-45:R-:W1:Y:S02]  /*12b0*/  LDS R2, [UR8+0x34] ;  /* 0x00003408ff027984 */ /* 0x036e640008000800 */
[----:B-1----:R-:W-:-:S05]  /*12c0*/  LOP3.LUT R2, R2, 0x7, RZ, 0xb8, !PT ;  /* 0x0000000702027812 */ /* 0x002fca00078eb8ff */
[----:B------:R1:W-:Y:S02]  /*12d0*/  STS [UR8+0x34], R2 ;  /* 0x00003402ff007988 */ /* 0x0003e40008000808 */
.L_x_45:
[----:B------:R-:W-:Y:S05]  /*12e0*/  @P3 BRA `(.L_x_47) ;  /* 0x00000000001c3947 */ /* 0x000fea0003800000 */
[----:B-12-45:R-:W1:Y:S02]  /*12f0*/  LDS R2, [UR8+0x34] ;  /* 0x00003408ff027984 */ /* 0x036e640008000800 */
[----:B-1----:R-:W-:-:S05]  /*1300*/  LOP3.LUT R2, R2, 0x38, RZ, 0xb8, !PT ;  /* 0x0000003802027812 */ /* 0x002fca00078eb8ff */
[----:B------:R1:W-:Y:S02]  /*1310*/  STS [UR8+0x34], R2 ;  /* 0x00003402ff007988 */ /* 0x0003e40008000808 */
.L_x_46:
[----:B------:R-:W-:Y:S05]  /*1320*/  @P3 BRA `(.L_x_48) ;  /* 0x00000000001c3947 */ /* 0x000fea0003800000 */
[----:B-12-45:R-:W1:Y:S02]  /*1330*/  LDS R2, [UR8+0x8] ;  /* 0x00000808ff027984 */ /* 0x036e640008000800 */
[----:B-1----:R-:W-:-:S05]  /*1340*/  LOP3.LUT R2, R2, 0x780, RZ, 0xb8, !PT ;  /* 0x0000078002027812 */ /* 0x002fca00078eb8ff */
[----:B------:R1:W-:Y:S02]  /*1350*/  STS [UR8+0x8], R2 ;  /* 0x00000802ff007988 */ /* 0x0003e40008000808 */
.L_x_47:
[----:B------:R-:W-:Y:S05]  /*1360*/  @P3 BRA `(.L_x_49) ;  /* 0x0000000000283947 */ /* 0x000fea0003800000 */
[----:B-12-45:R-:W1:Y:S02]  /*1370*/  LDS R2, [UR8+0x8] ;  /* 0x00000808ff027984 */ /* 0x036e640008000800 */
[----:B-1----:R-:W-:-:S05]  /*1380*/  LOP3.LUT R2, R2, 0x1800, RZ, 0xb8, !PT ;  /* 0x0000180002027812 */ /* 0x002fca00078eb8ff */
[----:B------:R1:W-:Y:S02]  /*1390*/  STS [UR8+0x8], R2 ;  /* 0x00000802ff007988 */ /* 0x0003e40008000808 */
.L_x_48:
[----:B------:R-:W-:Y:S05]  /*13a0*/  @P3 BREAK.RELIABLE B2 ;  /* 0x0000000000023942 */ /* 0x000fea0003800100 */
[----:B------:R-:W-:Y:S05]  /*13b0*/  @P3 BRA `(.L_x_50) ;  /* 0x0000000000243947 */ /* 0x000fea0003800000 */
[----:B-12-45:R-:W1:Y:S01]  /*13c0*/  LDS R2, [UR8+0x8] ;  /* 0x00000808ff027984 */ /* 0x036e620008000800 */
[----:B------:R-:W-:-:S05]  /*13d0*/  IMAD.MOV.U32 R3, RZ, RZ, 0x6000 ;  /* 0x00006000ff037424 */ /* 0x000fca00078e00ff */
[----:B-1----:R-:W-:-:S04]  /*13e0*/  LOP3.LUT R2, R2, 0x6000, R3, 0xd8, !PT ;  /* 0x0000600002027812 */ /* 0x002fc800078ed803 */
[----:B------:R-:W-:-:S05]  /*13f0*/  LOP3.LUT R2, R2, 0x400000, RZ, 0xb8, !PT ;  /* 0x0040000002027812 */ /* 0x000fca00078eb8ff */
[----:B------:R1:W-:Y:S02]  /*1400*/  STS [UR8+0x8], R2 ;  /* 0x00000802ff007988 */ /* 0x0003e40008000808 */
.L_x_49:
[----:B------:R-:W-:Y:S05]  /*1410*/  BSYNC.RELIABLE B2 ;  /* 0x0000000000027941 */ /* 0x000fea0003800100 */
.L_x_40:
[----:B-12-45:R-:W1:Y:S02]  /*1420*/  @!P3 LDS R2, [UR8+0x8] ;  /* 0x00000808ff02b984 */ /* 0x036e640008000800 */
[----:B-1----:R-:W-:-:S05]  /*1430*/  @!P3 LOP3.LUT R2, R2, 0x8000, RZ, 0xb8, !PT ;  /* 0x000080000202b812 */ /* 0x002fca00078eb8ff */
[----:B------:R1:W-:Y:S02]  /*1440*/  @!P3 STS [UR8+0x8], R2 ;  /* 0x00000802ff00b988 */ /* 0x0003e40008000808 */
.L_x_50:
[----:B------:R-:W-:Y:S05]  /*1450*/  BSYNC.RECONVERGENT B3 ;  /* 0x0000000000037941 */ /* 0x000fea0003800200 */
.L_x_39:
        /* <DEDUP_REMOVED lines=9> */
[----:B-1-3--:R-:W-:-:S05]  /*14f0*/  IMAD.SHL.U32 R4, R2, 0x4, RZ ;  /* 0x0000000402047824 */ /* 0x00afca00078e00ff */
        /* <DEDUP_REMOVED lines=8> */
.L_x_51:
[----:B------:R-:W-:Y:S05]  /*1580*/  @P0 BRA `(.L_x_52) ;  /* 0x00000000000c0947 */ /* 0x000fea0003800000 */
[----:B------:R0:W-:Y:S01]  /*1590*/  UTMACMDFLUSH ;  /* 0x00000000000079b7 */ /* 0x0001e20000000000 */
[----:B------:R-:W-:Y:S05]  /*15a0*/  @P0 BRA `(.L_x_52) ;  /* 0x0000000000040947 */ /* 0x000fea0003800000 */
[----:B------:R-:W-:-:S04]  /*15b0*/  DEPBAR.LE SB0, 0x0 ;  /* 0x000080000000791a */ /* 0x000fc80000000000 */
.L_x_52:
[----:B------:R-:W-:Y:S05]  /*15c0*/  WARPSYNC.ALL ;  /* 0x0000000000007948 */ /* 0x000fea0003800000 */
[----:B------:R-:W-:Y:S01]  /*15d0*/  NOP ;  /* 0x0000000000007918 */ /* 0x000fe20000000000 */
[----:B--2---:R-:W-:Y:S01]  /*15e0*/  BAR.SYNC.DEFER_BLOCKING 0x0 ;  /* 0x0000000000007b1d */ /* 0x004fe20000010000 */
[----:B-1--45:R-:W-:Y:S01]  /*15f0*/  SHF.R.U32.HI R2, RZ, 0x5, R0 ;  /* 0x00000005ff027819 */ /* 0x032fe20000011600 */
[----:B------:R-:W-:-:S03]  /*1600*/  UIADD3 UR12, UPT, UPT, UR8, 0x8020, URZ ;  /* 0x00008020080c7890 */ /* 0x000fc6000fffe0ff */
[----:B------:R-:W-:Y:S01]  /*1610*/  R2UR UR22, R2 ;  /* 0x00000000021672ca */ /* 0x000fe200000e0000 */
[----:B------:R-:W-:Y:S01]  /*1620*/  VOTEU.ALL UP0, P3 ;  /* 0x0000000000ff7886 */ /* 0x000fe20001800000 */
[----:B------:R-:W-:Y:S01]  /*1630*/  UMOV UR4, 0x1 ;  /* 0x0000000100047882 */ /* 0x000fe20000000000 */
[----:B------:R-:W-:Y:S01]  /*1640*/  VOTEU.ALL UP1, P3 ;  /* 0x0000000000ff7886 */ /* 0x000fe20001820000 */
[----:B------:R-:W-:Y:S02]  /*1650*/  BSSY.RECONVERGENT B3, `(.L_x_53) ;  /* 0x0000018000037945 */ /* 0x000fe40003800200 */
[----:B------:R-:W-:-:S04]  /*1660*/  @!UP0 UIADD3 UR10, UPT, UPT, -UR4, 0x100000, URZ ;  /* 0x00100000040a8890 */ /* 0x000fc8000fffe1ff */
[----:B------:R-:W-:Y:S02]  /*1670*/  @!UP0 USHF.L.U32 UR11, UR10, 0xb, URZ ;  /* 0x0000000b0a0b8899 */ /* 0x000fe400080006ff */
[----:B------:R-:W-:Y:S02]  /*1680*/  @!UP0 USHF.L.U32 UR10, UR10, 0x1, URZ ;  /* 0x000000010a0a8899 */ /* 0x000fe400080006ff */
[----:B------:R-:W-:-:S04]  /*1690*/  @!UP0 UIADD3 UR4, UPT, UPT, -UR4, 0x100000, URZ ;  /* 0x0010000004048890 */ /* 0x000fc8000fffe1ff */
[----:B------:R-:W-:Y:S02]  /*16a0*/  @!UP0 USHF.L.U32 UR5, UR4, 0xb, URZ ;  /* 0x0000000b04058899 */ /* 0x000fe400080006ff */
[----:B------:R-:W-:Y:S01]  /*16b0*/  @!UP0 USHF.L.U32 UR4, UR4, 0x1, URZ ;  /* 0x0000000104048899 */ /* 0x000fe200080006ff */
[----:B------:R-:W-:Y:S01]  /*16c0*/  VOTEU.ALL UP0, P3 ;  /* 0x0000000000ff7886 */ /* 0x000fe20001800000 */
[----:B------:R-:W1:Y:S04]  /*16d0*/  FENCE.VIEW.ASYNC.S ;  /* 0x00000000000073c6 */ /* 0x000e680000000000 */
[----:B-1----:R1:W2:Y:S06]  /*16e0*/  @!UP0 SYNCS.EXCH.64 URZ, [UR8+0x8000], UR10 ;  /* 0x0080000a08ff85b2 */ /* 0x0022ac0008000100 */
[----:B------:R1:W2:Y:S02]  /*16f0*/  @!UP1 SYNCS.EXCH.64 URZ, [UR8+0x8020], UR4 ;  /* 0x0080200408ff95b2 */ /* 0x0002a40008000100 */
[----:B--2---:R-:W-:Y:S06]  /*1700*/  BAR.SYNC.DEFER_BLOCKING 0x0 ;  /* 0x0000000000007b1d */ /* 0x004fec0000010000 */
[----:B------:R-:W-:Y:S05]  /*1710*/  @P3 BRA `(.L_x_54) ;  /* 0x00000000002c3947 */ /* 0x000fea0003800000 */
[----:B-1----:R-:W-:Y:S02]  /*1720*/  UMOV UR4, 0x1 ;  /* 0x0000000100047882 */ /* 0x002fe40000000000 */
[----:B------:R-:W-:-:S04]  /*1730*/  UIADD3 UR10, UPT, UPT, -UR4, 0x100000, URZ ;  /* 0x00100000040a7890 */ /* 0x000fc8000fffe1ff */
[----:B------:R-:W-:Y:S02]  /*1740*/  USHF.L.U32 UR11, UR10, 0xb, URZ ;  /* 0x0000000b0a0b7899 */ /* 0x000fe400080006ff */
[----:B------:R-:W-:Y:S02]  /*1750*/  USHF.L.U32 UR10, UR10, 0x1, URZ ;  /* 0x000000010a0a7899 */ /* 0x000fe400080006ff */
[----:B------:R-:W-:-:S04]  /*1760*/  UIADD3 UR4, UPT, UPT, -UR4, 0x100000, URZ ;  /* 0x0010000004047890 */ /* 0x000fc8000fffe1ff */
[----:B------:R-:W-:Y:S02]  /*1770*/  USHF.L.U32 UR5, UR4, 0xb, URZ ;  /* 0x0000000b04057899 */ /* 0x000fe400080006ff */
[----:B------:R-:W-:Y:S01]  /*1780*/  USHF.L.U32 UR4, UR4, 0x1, URZ ;  /* 0x0000000104047899 */ /* 0x000fe200080006ff */
[----:B------:R-:W1:Y:S03]  /*1790*/  FENCE.VIEW.ASYNC.S ;  /* 0x00000000000073c6 */ /* 0x000e660000000000 */
[----:B-1----:R2:W4:Y:S08]  /*17a0*/  SYNCS.EXCH.64 URZ, [UR8+0x8008], UR10 ;  /* 0x0080080a08ff75b2 */ /* 0x0025300008000100 */
[----:B------:R2:W5:Y:S02]  /*17b0*/  SYNCS.EXCH.64 URZ, [UR8+0x8028], UR4 ;  /* 0x0080280408ff75b2 */ /* 0x0005640008000100 */
[----:B--2---:R-:W-:Y:S01]  /*17c0*/  NOP ;  /* 0x0000000000007918 */ /* 0x004fe20000000000 */
.L_x_54:
[----:B-1----:R-:W-:Y:S05]  /*17d0*/  BSYNC.RECONVERGENT B3 ;  /* 0x0000000000037941 */ /* 0x002fea0003800200 */
.L_x_53:
[----:B----45:R-:W-:Y:S06]  /*17e0*/  BAR.SYNC.DEFER_BLOCKING 0x0 ;  /* 0x0000000000007b1d */ /* 0x030fec0000010000 */
[----:B------:R-:W-:Y:S04]  /*17f0*/  BSSY.RECONVERGENT B3, `(.L_x_55) ;  /* 0x000000d000037945 */ /* 0x000fe80003800200 */
[----:B------:R-:W-:Y:S05]  /*1800*/  @P3 BRA `(.L_x_56) ;  /* 0x00000000002c3947 */ /* 0x000fea0003800000 */
[----:B------:R-:W-:Y:S02]  /*1810*/  UMOV UR4, 0x1 ;  /* 0x0000000100047882 */ /* 0x000fe40000000000 */
[----:B------:R-:W-:-:S04]  /*1820*/  UIADD3 UR10, UPT, UPT, -UR4, 0x100000, URZ ;  /* 0x00100000040a7890 */ /* 0x000fc8000fffe1ff */
[----:B------:R-:W-:Y:S02]  /*1830*/  USHF.L.U32 UR11, UR10, 0xb, URZ ;  /* 0x0000000b0a0b7899 */ /* 0x000fe400080006ff */
[----:B------:R-:W-:Y:S02]  /*1840*/  USHF.L.U32 UR10, UR10, 0x1, URZ ;  /* 0x000000010a0a7899 */ /* 0x000fe400080006ff */
[----:B------:R-:W-:-:S04]  /*1850*/  UIADD3 UR4, UPT, UPT, -UR4, 0x100000, URZ ;  /* 0x0010000004047890 */ /* 0x000fc8000fffe1ff */
[----:B------:R-:W-:Y:S02]  /*1860*/  USHF.L.U32 UR5, UR4, 0xb, URZ ;  /* 0x0000000b04057899 */ /* 0x000fe400080006ff */
[----:B------:R-:W-:Y:S01]  /*1870*/  USHF.L.U32 UR4, UR4, 0x1, URZ ;  /* 0x0000000104047899 */ /* 0x000fe200080006ff */
[----:B------:R-:W1:Y:S03]  /*1880*/  FENCE.VIEW.ASYNC.S ;  /* 0x00000000000073c6 */ /* 0x000e660000000000 */
[----:B-1----:R1:W2:Y:S08]  /*1890*/  SYNCS.EXCH.64 URZ, [UR8+0x8010], UR10 ;  /* 0x0080100a08ff75b2 */ /* 0x0022b00008000100 */
[----:B------:R1:W4:Y:S01]  /*18a0*/  SYNCS.EXCH.64 URZ, [UR8+0x8030], UR4 ;  /* 0x0080300408ff75b2 */ /* 0x0003220008000100 */
[----:B------:R-:W-:Y:S01]  /*18b0*/  NOP ;  /* 0x0000000000007918 */ /* 0x000fe20000000000 */
.L_x_56:
[----:B-1----:R-:W-:Y:S05]  /*18c0*/  BSYNC.RECONVERGENT B3 ;  /* 0x0000000000037941 */ /* 0x002fea0003800200 */
.L_x_55:
[----:B--2-4-:R-:W-:Y:S01]  /*18d0*/  BAR.SYNC.DEFER_BLOCKING 0x0 ;  /* 0x0000000000007b1d */ /* 0x014fe20000010000 */
[----:B------:R-:W-:Y:S01]  /*18e0*/  USHF.L.U32 UR15, UR7, 0x7, URZ ;  /* 0x00000007070f7899 */ /* 0x000fe200080006ff */
[----:B------:R-:W-:Y:S01]  /*18f0*/  ISETP.GE.AND P0, PT, R10, 0x1, PT ;  /* 0x000000010a00780c */ /* 0x000fe20003f06270 */
[----:B------:R-:W-:-:S03]  /*1900*/  USHF.L.U32 UR18, UR9, 0x7, URZ ;  /* 0x0000000709127899 */ /* 0x000fc600080006ff */
        /* <DEDUP_REMOVED lines=13> */
.L_x_58:
[----:B-1----:R-:W-:Y:S05]  /*19e0*/  BSYNC.RECONVERGENT B3 ;  /* 0x0000000000037941 */ /* 0x002fea0003800200 */
.L_x_57:
[----:B------:R-:W-:Y:S05]  /*19f0*/  @!P0 BRA `(.L_x_59) ;  /* 0x0000000400c88947 */ /* 0x000fea0003800000 */
[----:B--2-4-:R-:W-:Y:S01]  /*1a00*/  BAR.SYNC.DEFER_BLOCKING 0x0 ;  /* 0x0000000000007b1d */ /* 0x014fe20000010000 */
[----:B------:R-:W-:Y:S01]  /*1a10*/  @!P3 IMAD.MOV.U32 R2, RZ, RZ, 0x2000 ;  /* 0x00002000ff02b424 */ /* 0x000fe200078e00ff */
[----:B------:R-:W-:Y:S02]  /*1a20*/  ELECT P1, URZ, PT ;  /* 0x0000000000ff782f */ /* 0x000fe40003820000 */
[----:B------:R-:W-:Y:S02]  /*1a30*/  ELECT P0, URZ, PT ;  /* 0x0000000000ff782f */ /* 0x000fe40003800000 */
[C---:B------:R-:W-:Y:S01]  /*1a40*/  ISETP.LT.U32.AND P1, PT, R132.reuse, 0x20, P1 ;  /* 0x000000208400780c */ /* 0x040fe20000f21070 */
[----:B------:R-:W-:Y:S01]  /*1a50*/  UMOV UR11, UR15 ;  /* 0x0000000f000b7c82 */ /* 0x000fe20008000000 */
[----:B------:R-:W-:Y:S01]  /*1a60*/  ISETP.LT.U32.AND P0, PT, R132, 0x20, P0 ;  /* 0x000000208400780c */ /* 0x000fe20000701070 */
[----:B------:R-:W-:-:S10]  /*1a70*/  UIADD3 UR16, UPT, UPT, UR8, 0x4000, URZ ;  /* 0x0000400008107890 */ /* 0x000fd4000fffe0ff */
[----:B------:R-:W-:Y:S01]  /*1a80*/  VOTEU.ANY UP0, P1 ;  /* 0x0000000000ff7886 */ /* 0x000fe20000800100 */
[----:B------:R-:W-:Y:S01]  /*1a90*/  VOTEU.ANY UP2, P1 ;  /* 0x0000000000ff7886 */ /* 0x000fe20000840100 */
[----:B------:R-:W-:Y:S01]  /*1aa0*/  VOTEU.ANY UP1, P0 ;  /* 0x0000000000ff7886 */ /* 0x000fe20000020100 */
[----:B------:R-:W-:Y:S01]  /*1ab0*/  VOTEU.ANY UP3, P0 ;  /* 0x0000000000ff7886 */ /* 0x000fe20000060100 */
[----:B------:R1:W-:Y:S01]  /*1ac0*/  @!P3 SYNCS.ARRIVE.TRANS64 RZ, [UR8+0x8000], R2 ;  /* 0x00800002ffffb9a7 */ /* 0x0003e20008000008 */
[----:B------:R2:W-:Y:S06]  /*1ad0*/  MEMBAR.ALL.CTA ;  /* 0x0000000000007992 */ /* 0x0005ec0000008000 */
[----:B--2---:R-:W2:Y:S01]  /*1ae0*/  FENCE.VIEW.ASYNC.S ;  /* 0x00000000000073c6 */ /* 0x004ea20000000000 */
[----:B------:R-:W-:Y:S01]  /*1af0*/  @UP0 UIADD3 UR9, UPT, UPT, UR8, 0x8000, URZ ;  /* 0x0000800008090890 */ /* 0x000fe2000fffe0ff */
[----:B------:R-:W-:Y:S01]  /*1b00*/  @UP0 UMOV UR10, URZ ;  /* 0x000000ff000a0c82 */ /* 0x000fe20008000000 */
[----:B------:R-:W-:Y:S01]  /*1b10*/  @UP1 UIADD3 UR17, UPT, UPT, UR8, 0x8000, URZ ;  /* 0x0000800008111890 */ /* 0x000fe2000fffe0ff */
[----:B------:R-:W-:Y:S01]  /*1b20*/  @UP1 UMOV UR19, URZ ;  /* 0x000000ff00131c82 */ /* 0x000fe20008000000 */
[----:B------:R-:W-:Y:S01]  /*1b30*/  UISETP.NE.U32.AND UP0, UPT, UR22, URZ, UPT ;  /* 0x000000ff1600728c */ /* 0x000fe2000bf05070 */
[----:B--2---:R-:W-:Y:S06]  /*1b40*/  BAR.SYNC.DEFER_BLOCKING 0x0 ;  /* 0x0000000000007b1d */ /* 0x004fec0000010000 */
[----:B------:R1:W-:Y:S02]  /*1b50*/  @UP2 UTMALDG.2D [UR8], [UR24] ;  /* 0x00000008180025b4 */ /* 0x0003e40008008000 */
[----:B------:R-:W-:Y:S06]  /*1b60*/  BAR.SYNC.DEFER_BLOCKING 0x0 ;  /* 0x0000000000007b1d */ /* 0x000fec0000010000 */
[----:B------:R1:W-:Y:S02]  /*1b70*/  @UP3 UTMALDG.2D [UR16], [UR26] ;  /* 0x000000101a0035b4 */ /* 0x0003e40008008000 */
[----:B------:R-:W-:Y:S06]  /*1b80*/  BAR.SYNC.DEFER_BLOCKING 0x0 ;  /* 0x0000000000007b1d */ /* 0x000fec0000010000 */
[----:B------:R-:W2:Y:S02]  /*1b90*/  SYNCS.PHASECHK.TRANS64.TRYWAIT P0, [UR8+0x8000], RZ ;  /* 0x008000ffff0075a7 */ /* 0x000ea40008001108 */
[----:B-12---:R-:W-:Y:S05]  /*1ba0*/  @!P0 BRA `(.L_x_60) ;  /* 0x0000001000008947 */ /* 0x006fea0003800000 */
.L_x_78:
[----:B------:R-:W-:Y:S05]  /*1bb0*/  BRA.U UP0, `(.L_x_61) ;  /* 0x0000000100287547 */ /* 0x000fea000b800000 */
[----:B------:R-:W-:Y:S02]  /*1bc0*/  USHF.R.U32.HI UR4, URZ, 0x4, UR8 ;  /* 0x00000004ff047899 */ /* 0x000fe40008011608 */
[----:B------:R-:W-:Y:S02]  /*1bd0*/  USHF.R.U32.HI UR6, URZ, 0x4, UR16 ;  /* 0x00000004ff067899 */ /* 0x000fe40008011610 */
[----:B------:R-:W-:Y:S02]  /*1be0*/  USGXT.U32 UR4, UR4, 0xe ;  /* 0x0000000e0404789a */ /* 0x000fe40008000000 */
[----:B------:R-:W-:Y:S01]  /*1bf0*/  USGXT.U32 UR6, UR6, 0xe ;  /* 0x0000000e0606789a */ /* 0x000fe20008000000 */
[----:B------:R-:W-:Y:S01]  /*1c00*/  UMOV UR10, 0x0 ;  /* 0x00000000000a7882 */ /* 0x000fe20000000000 */
[----:B------:R-:W-:Y:S01]  /*1c10*/  UMOV UR11, 0x8210010 ;  /* 0x08210010000b7882 */ /* 0x000fe20000000000 */
[----:B------:R-:W-:Y:S01]  /*1c20*/  UMOV UR5, 0xc0004010 ;  /* 0xc000401000057882 */ /* 0x000fe20000000000 */
[----:B------:R-:W-:-:S05]  /*1c30*/  UMOV UR7, 0x40004040 ;  /* 0x4000404000077882 */ /* 0x000fca0000000000 */
[----:B------:R1:W-:Y:S01]  /*1c40*/  UTCQMMA gdesc[UR4], gdesc[UR6], tmem[UR23], tmem[UR10], idesc[UR11], !UPT ;  /* 0x00ff0a06040075ea */ /* 0x0003e2000f800317 */
[----:B------:R-:W-:Y:S02]  /*1c50*/  NOP ;  /* 0x0000000000007918 */ /* 0x000fe40000000000 */
.L_x_61:
[----:B------:R-:W-:Y:S01]  /*1c60*/  ELECT P0, URZ, PT ;  /* 0x0000000000ff782f */ /* 0x000fe20003800000 */
[----:B-1----:R-:W-:Y:S01]  /*1c70*/  UMOV UR4, UR12 ;  /* 0x0000000c00047c82 */ /* 0x002fe20008000000 */
[----:B------:R-:W-:Y:S02]  /*1c80*/  UMOV UR5, URZ ;  /* 0x000000ff00057c82 */ /* 0x000fe40008000000 */
[----:B------:R-:W-:-:S13]  /*1c90*/  ISETP.LT.U32.AND P0, PT, R132, 0x20, P0 ;  /* 0x000000208400780c */ /* 0x000fda0000701070 */
[----:B------:R-:W-:Y:S01]  /*1ca0*/  VOTEU.ANY UP0, P0 ;  /* 0x0000000000ff7886 */ /* 0x000fe20000000100 */
[----:B------:R-:W-:Y:S01]  /*1cb0*/  VOTEU.ANY UP1, P0 ;  /* 0x0000000000ff7886 */ /* 0x000fe20000020100 */
[----:B------:R-:W-:-:S03]  /*1cc0*/  ISETP.GE.U32.AND P0, PT, R10, 0x21, PT ;  /* 0x000000210a00780c */ /* 0x000fc60003f06070 */
[----:B------:R-:W-:Y:S02]  /*1cd0*/  @UP0 UMOV UR4, UR4 ;  /* 0x0000000400040c82 */ /* 0x000fe40008000000 */
[----:B------:R1:W-:Y:S01]  /*1ce0*/  @UP1 UTCBAR [UR4], URZ ;  /* 0x000000ff040013e9 */ /* 0x0003e200080000ff */
[----:B------:R-:W-:Y:S06]  /*1cf0*/  BAR.SYNC.DEFER_BLOCKING 0x0 ;  /* 0x0000000000007b1d */ /* 0x000fec0000010000 */
[----:B------:R-:W2:Y:S02]  /*1d00*/  SYNCS.PHASECHK.TRANS64.TRYWAIT P1, [UR8+0x8020], RZ ;  /* 0x008020ffff0075a7 */ /* 0x000ea40008021108 */
[----:B-12---:R-:W-:Y:S05]  /*1d10*/  @!P1 BRA `(.L_x_62) ;  /* 0x0000000c00b09947 */ /* 0x006fea0003800000 */
.L_x_79:
[----:B------:R-:W-:Y:S01]  /*1d20*/  UMOV UR4, URZ ;  /* 0x000000ff00047c82 */ /* 0x000fe20008000000 */
[----:B------:R-:W-:Y:S05]  /*1d30*/  @!P0 BRA `(.L_x_59) ;  /* 0x0000000000f88947 */ /* 0x000fea0003800000 */
[----:B------:R-:W1:Y:S01]  /*1d40*/  LDCU UR28, c[0x0][0x3a0] ;  /* 0x00007400ff1c77ac */ /* 0x000e620008000800 */
[----:B------:R-:W-:Y:S01]  /*1d50*/  UMOV UR5, 0x1 ;  /* 0x0000000100057882 */ /* 0x000fe20000000000 */
[----:B------:R-:W-:-:S05]  /*1d60*/  UMOV UR14, 0x20 ;  /* 0x00000020000e7882 */ /* 0x000fca0000000000 */
.L_x_66:
[----:B------:R-:W-:Y:S01]  /*1d70*/  BAR.SYNC.DEFER_BLOCKING 0x0 ;  /* 0x0000000000007b1d */ /* 0x000fe20000010000 */
[----:B------:R-:W-:Y:S01]  /*1d80*/  ULEA UR9, UR5, UR8, 0x3 ;  /* 0x0000000805097291 */ /* 0x000fe2000f8e18ff */
[----:B------:R-:W-:Y:S01]  /*1d90*/  @!P3 IMAD.MOV.U32 R2, RZ, RZ, 0x2000 ;  /* 0x00002000ff02b424 */ /* 0x000fe200078e00ff */
[----:B------:R-:W-:Y:S01]  /*1da0*/  ELECT P1, URZ, PT ;  /* 0x0000000000ff782f */ /* 0x000fe20003820000 */
[----:B------:R-:W-:-:S03]  /*1db0*/  ULEA UR12, UR5, UR8, 0xc ;  /* 0x00000008050c7291 */ /* 0x000fc6000f8e60ff */
[----:B------:R-:W-:Y:S02]  /*1dc0*/  ISETP.LT.U32.AND P1, PT, R132, 0x20, P1 ;  /* 0x000000208400780c */ /* 0x000fe40000f21070 */
[----:B------:R-:W-:Y:S01]  /*1dd0*/  ELECT P0, URZ, PT ;  /* 0x0000000000ff782f */ /* 0x000fe20003800000 */
[----:B------:R-:W-:-:S03]  /*1de0*/  UIADD3 UR16, UPT, UPT, UR12, 0x4000, URZ ;  /* 0x000040000c107890 */ /* 0x000fc6000fffe0ff */
[----:B------:R-:W-:Y:S01]  /*1df0*/  ISETP.LT.U32.AND P0, PT, R132, 0x20, P0 ;  /* 0x000000208400780c */ /* 0x000fe20000701070 */
[----:B------:R-:W-:Y:S01]  /*1e00*/  UMOV UR19, UR14 ;  /* 0x0000000e00137c82 */ /* 0x000fe20008000000 */
[----:B------:R-:W-:-:S05]  /*1e10*/  USHF.L.U32 UR6, UR4, 0x1f, URZ ;  /* 0x0000001f04067899 */ /* 0x000fca00080006ff */
[----:B------:R-:W-:Y:S01]  /*1e20*/  VOTEU.ANY UP0, P1 ;  /* 0x0000000000ff7886 */ /* 0x000fe20000800100 */
[----:B------:R2:W-:Y:S01]  /*1e30*/  @!P3 SYNCS.ARRIVE.TRANS64 RZ, [UR9+0x8000], R2 ;  /* 0x00800002ffffb9a7 */ /* 0x0005e20008000009 */
[----:B------:R4:W-:Y:S06]  /*1e40*/  MEMBAR.ALL.CTA ;  /* 0x0000000000007992 */ /* 0x0009ec0000008000 */
[----:B----4-:R-:W4:Y:S01]  /*1e50*/  FENCE.VIEW.ASYNC.S ;  /* 0x00000000000073c6 */ /* 0x010f220000000000 */
[----:B------:R-:W-:Y:S01]  /*1e60*/  @UP0 UIADD3 UR13, UPT, UPT, UR9, 0x8000, URZ ;  /* 0x00008000090d0890 */ /* 0x000fe2000fffe0ff */
[----:B----4-:R-:W-:Y:S01]  /*1e70*/  VOTEU.ANY UP0, P1 ;  /* 0x0000000000ff7886 */ /* 0x010fe20000800100 */
[----:B------:R-:W-:Y:S01]  /*1e80*/  VOTEU.ANY UP1, P0 ;  /* 0x0000000000ff7886 */ /* 0x000fe20000020100 */
[----:B--2---:R-:W-:-:S04]  /*1e90*/  IMAD.U32 R2, RZ, RZ, UR6 ;  /* 0x00000006ff027e24 */ /* 0x004fc8000f8e00ff */
[----:B------:R-:W-:Y:S01]  /*1ea0*/  @UP1 UIADD3 UR17, UPT, UPT, UR9, 0x8000, URZ ;  /* 0x0000800009111890 */ /* 0x000fe2000fffe0ff */
[----:B------:R-:W-:Y:S01]  /*1eb0*/  VOTEU.ANY UP1, P0 ;  /* 0x0000000000ff7886 */ /* 0x000fe20000020100 */
[----:B------:R-:W-:Y:S06]  /*1ec0*/  BAR.SYNC.DEFER_BLOCKING 0x0 ;  /* 0x0000000000007b1d */ /* 0x000fec0000010000 */
[----:B------:R2:W-:Y:S01]  /*1ed0*/  @UP0 UTMALDG.2D [UR12], [UR24] ;  /* 0x0000000c180005b4 */ /* 0x0005e20008008000 */
[----:B------:R-:W-:Y:S01]  /*1ee0*/  UISETP.NE.U32.AND UP0, UPT, UR22, URZ, UPT ;  /* 0x000000ff1600728c */ /* 0x000fe2000bf05070 */
[----:B------:R-:W-:Y:S06]  /*1ef0*/  BAR.SYNC.DEFER_BLOCKING 0x0 ;  /* 0x0000000000007b1d */ /* 0x000fec0000010000 */
[----:B------:R2:W-:Y:S02]  /*1f00*/  @UP1 UTMALDG.2D [UR16], [UR26] ;  /* 0x000000101a0015b4 */ /* 0x0005e40008008000 */
[----:B------:R-:W-:Y:S06]  /*1f10*/  BAR.SYNC.DEFER_BLOCKING 0x0 ;  /* 0x0000000000007b1d */ /* 0x000fec0000010000 */
[----:B------:R-:W4:Y:S02]  /*1f20*/  SYNCS.PHASECHK.TRANS64.TRYWAIT P0, [UR9+0x8000], R2 ;  /* 0x00800002ff0075a7 */ /* 0x000f240008001109 */
[----:B--2-4-:R-:W-:Y:S05]  /*1f30*/  @!P0 BRA `(.L_x_63) ;  /* 0x0000000c00348947 */ /* 0x014fea0003800000 */
.L_x_80:
        /* <DEDUP_REMOVED lines=9> */
[----:B------:R2:W-:Y:S01]  /*1fd0*/  UTCQMMA gdesc[UR6], gdesc[UR10], tmem[UR23], tmem[UR12], idesc[UR13], UPT ;  /* 0x00ff0c0a060075ea */ /* 0x0005e2000b800317 */
[----:B------:R-:W-:Y:S02]  /*1fe0*/  NOP ;  /* 0x0000000000007918 */ /* 0x000fe40000000000 */
.L_x_64:
[----:B------:R-:W-:Y:S01]  /*1ff0*/  ELECT P0, URZ, PT ;  /* 0x0000000000ff782f */ /* 0x000fe20003800000 */
[----:B--2---:R-:W-:-:S03]  /*2000*/  UIADD3 UR6, UPT, UPT, UR9, 0x8020, URZ ;  /* 0x0000802009067890 */ /* 0x004fc6000fffe0ff */
[----:B------:R-:W-:Y:S01]  /*2010*/  ISETP.LT.U32.AND P0, PT, R132, 0x20, P0 ;  /* 0x000000208400780c */ /* 0x000fe20000701070 */
[----:B------:R-:W-:-:S12]  /*2020*/  UMOV UR7, URZ ;  /* 0x000000ff00077c82 */ /* 0x000fd80008000000 */
[----:B------:R-:W-:Y:S01]  /*2030*/  VOTEU.ANY UP0, P0 ;  /* 0x0000000000ff7886 */ /* 0x000fe20000000100 */
[----:B------:R-:W-:-:S04]  /*2040*/  VOTEU.ANY UP1, P0 ;  /* 0x0000000000ff7886 */ /* 0x000fc80000020100 */
[----:B------:R-:W-:Y:S02]  /*2050*/  @UP0 UMOV UR6, UR6 ;  /* 0x0000000600060c82 */ /* 0x000fe40008000000 */
[----:B------:R2:W-:Y:S01]  /*2060*/  @UP1 UTCBAR [UR6], URZ ;  /* 0x000000ff060013e9 */ /* 0x0005e200080000ff */
[----:B------:R-:W-:Y:S06]  /*2070*/  BAR.SYNC.DEFER_BLOCKING 0x0 ;  /* 0x0000000000007b1d */ /* 0x000fec0000010000 */
[----:B------:R-:W4:Y:S02]  /*2080*/  SYNCS.PHASECHK.TRANS64.TRYWAIT P0, [UR9+0x8020], R2 ;  /* 0x00802002ff0075a7 */ /* 0x000f240008001109 */
[----:B--2-4-:R-:W-:Y:S05]  /*2090*/  @!P0 BRA `(.L_x_65) ;  /* 0x0000000800e88947 */ /* 0x014fea0003800000 */
.L_x_81:
[----:B------:R-:W-:Y:S02]  /*20a0*/  UIADD3 UR5, UPT, UPT, UR5, 0x1, URZ ;  /* 0x0000000105057890 */ /* 0x000fe4000fffe0ff */
[----:B------:R-:W-:Y:S02]  /*20b0*/  UIADD3 UR14, UPT, UPT, UR14, 0x20, URZ ;  /* 0x000000200e0e7890 */ /* 0x000fe4000fffe0ff */
[----:B------:R-:W-:-:S04]  /*20c0*/  UISETP.NE.U32.AND UP0, UPT, UR5, 0x4, UPT ;  /* 0x000000040500788c */ /* 0x000fc8000bf05070 */
[----:B------:R-:W-:Y:S02]  /*20d0*/  USEL UR6, URZ, 0x1, UP0 ;  /* 0x00000001ff067887 */ /* 0x000fe40008000000 */
[----:B------:R-:W-:Y:S02]  /*20e0*/  USEL UR5, UR5, URZ, UP0 ;  /* 0x000000ff05057287 */ /* 0x000fe40008000000 */
[----:B-1----:R-:W-:Y:S02]  /*20f0*/  UISETP.GE.AND UP0, UPT, UR14, UR28, UPT ;  /* 0x0000001c0e00728c */ /* 0x002fe4000bf06270 */
[----:B------:R-:W-:-:S07]  /*2100*/  ULOP3.LUT UR4, UR4, UR6, URZ, 0x3c, !UPT ;  /* 0x0000000604047292 */ /* 0x000fce000f8e3cff */
[----:B------:R-:W-:Y:S05]  /*2110*/  BRA.U !UP0, `(.L_x_66) ;  /* 0xfffffffd08147547 */ /* 0x000fea000b83ffff */
.L_x_59:
[----:B--2-4-:R-:W-:Y:S06]  /*2120*/  BAR.SYNC.DEFER_BLOCKING 0x0 ;  /* 0x0000000000007b1d */ /* 0x014fec0000010000 */
[----:B------:R-:W-:Y:S04]  /*2130*/  BSSY.RECONVERGENT B3, `(.L_x_67) ;  /* 0x0000004000037945 */ /* 0x000fe80003800200 */
[----:B------:R-:W-:Y:S05]  /*2140*/  @P3 BRA `(.L_x_68) ;  /* 0x0000000000083947 */ /* 0x000fea0003800000 */
[----:B------:R-:W1:Y:S02]  /*2150*/  SYNCS.CCTL.IV [UR8+0x8000] ;  /* 0x00800000ff0079b1 */ /* 0x000e640008000008 */
[----:B-1----:R-:W1:Y:S02]  /*2160*/  SYNCS.CCTL.IV [UR8+0x8020] ;  /* 0x00802000ff0079b1 */ /* 0x002e640008000008 */
.L_x_68:
[----:B------:R-:W-:Y:S05]  /*2170*/  BSYNC.RECONVERGENT B3 ;  /* 0x0000000000037941 */ /* 0x000fea0003800200 */
.L_x_67:
[----:B-1----:R-:W-:Y:S06]  /*2180*/  BAR.SYNC.DEFER_BLOCKING 0x0 ;  /* 0x0000000000007b1d */ /* 0x002fec0000010000 */
[----:B------:R-:W-:Y:S04]  /*2190*/  BSSY.RECONVERGENT B3, `(.L_x_69) ;  /* 0x0000004000037945 */ /* 0x000fe80003800200 */
[----:B------:R-:W-:Y:S05]  /*21a0*/  @P3 BRA `(.L_x_70) ;  /* 0x0000000000083947 */ /* 0x000fea0003800000 */
[----:B------:R-:W1:Y:S02]  /*21b0*/  SYNCS.CCTL.IV [UR8+0x8008] ;  /* 0x00800800ff0079b1 */ /* 0x000e640008000008 */
[----:B-1----:R-:W1:Y:S02]  /*21c0*/  SYNCS.CCTL.IV [UR8+0x8028] ;  /* 0x00802800ff0079b1 */ /* 0x002e640008000008 */
.L_x_70:
[----:B------:R-:W-:Y:S05]  /*21d0*/  BSYNC.RECONVERGENT B3 ;  /* 0x0000000000037941 */ /* 0x000fea0003800200 */
.L_x_69:
[----:B-1----:R-:W-:Y:S06]  /*21e0*/  BAR.SYNC.DEFER_BLOCKING 0x0 ;  /* 0x0000000000007b1d */ /* 0x002fec0000010000 */
[----:B------:R-:W-:Y:S04]  /*21f0*/  BSSY.RECONVERGENT B3, `(.L_x_71) ;  /* 0x0000004000037945 */ /* 0x000fe80003800200 */
[----:B------:R-:W-:Y:S05]  /*2200*/  @P3 BRA `(.L_x_72) ;  /* 0x0000000000083947 */ /* 0x000fea0003800000 */
[----:B------:R-:W1:Y:S02]  /*2210*/  SYNCS.CCTL.IV [UR8+0x8010] ;  /* 0x00801000ff0079b1 */ /* 0x000e640008000008 */
[----:B-1----:R-:W1:Y:S02]  /*2220*/  SYNCS.CCTL.IV [UR8+0x8030] ;  /* 0x00803000ff0079b1 */ /* 0x002e640008000008 */
.L_x_72:
[----:B------:R-:W-:Y:S05]  /*2230*/  BSYNC.RECONVERGENT B3 ;  /* 0x0000000000037941 */ /* 0x000fea0003800200 */
.L_x_71:
[----:B-1----:R-:W-:Y:S06]  /*2240*/  BAR.SYNC.DEFER_BLOCKING 0x0 ;  /* 0x0000000000007b1d */ /* 0x002fec0000010000 */
[----:B------:R-:W-:Y:S04]  /*2250*/  BSSY.RECONVERGENT B3, `(.L_x_73) ;  /* 0x0000004000037945 */ /* 0x000fe80003800200 */
[----:B------:R-:W-:Y:S05]  /*2260*/  @P3 BRA `(.L_x_74) ;  /* 0x0000000000083947 */ /* 0x000fea0003800000 */
[----:B------:R-:W1:Y:S02]  /*2270*/  SYNCS.CCTL.IV [UR8+0x8018] ;  /* 0x00801800ff0079b1 */ /* 0x000e640008000008 */
[----:B-1----:R-:W1:Y:S02]  /*2280*/  SYNCS.CCTL.IV [UR8+0x8038] ;  /* 0x00803800ff0079b1 */ /* 0x002e640008000008 */
.L_x_74:
[----:B------:R-:W-:Y:S05]  /*2290*/  BSYNC.RECONVERGENT B3 ;  /* 0x0000000000037941 */ /* 0x000fea0003800200 */
.L_x_73:
[----:B------:R-:W-:Y:S01]  /*22a0*/  USHF.L.U32 UR22, UR22, 0x15, URZ ;  /* 0x0000001516167899 */ /* 0x000fe200080006ff */
[C---:B------:R-:W-:Y:S01]  /*22b0*/  IMAD.SHL.U32 R2, R0.reuse, 0x80, RZ ;  /* 0x0000008000027824 */ /* 0x040fe200078e00ff */
[----:B------:R-:W-:Y:S01]  /*22c0*/  ELECT P0, URZ, PT ;  /* 0x0000000000ff782f */ /* 0x000fe20003800000 */
[----:B------:R-:W-:Y:S01]  /*22d0*/  IMAD.SHL.U32 R3, R0, 0x10, RZ ;  /* 0x0000001000037824 */ /* 0x000fe200078e00ff */
[----:B------:R-:W-:Y:S02]  /*22e0*/  ULOP3.LUT UR22, UR22, 0x600000, URZ, 0xc0, !UPT ;  /* 0x0060000016167892 */ /* 0x000fe4000f8ec0ff */
[----:B------:R-:W-:Y:S01]  /*22f0*/  LOP3.LUT R0, R2, 0x3f80, RZ, 0xc0, !PT ;  /* 0x00003f8002007812 */ /* 0x000fe200078ec0ff */
[----:B------:R-:W-:Y:S01]  /*2300*/  UMOV UR9, UR18 ;  /* 0x0000001200097c82 */ /* 0x000fe20008000000 */
[----:B------:R-:W-:Y:S01]  /*2310*/  UIADD3 UR22, UPT, UPT, UR23, UR22, URZ ;  /* 0x0000001617167290 */ /* 0x000fe2000fffe0ff */
[----:B------:R-:W-:Y:S01]  /*2320*/  ISETP.LT.U32.AND P0, PT, R132, 0x20, P0 ;  /* 0x000000208400780c */ /* 0x000fe20000701070 */
[----:B------:R-:W-:Y:S01]  /*2330*/  UMOV UR10, UR15 ;  /* 0x0000000f000a7c82 */ /* 0x000fe20008000000 */
[----:B------:R-:W-:-:S04]  /*2340*/  LOP3.LUT R0, R0, 0x70, R3, 0xf8, !PT ;  /* 0x0000007000007812 */ /* 0x000fc800078ef803 */
[C---:B------:R-:W-:Y:S02]  /*2350*/  LOP3.LUT R2, R0.reuse, 0x10, RZ, 0x3c, !PT ;  /* 0x0000001000027812 */ /* 0x040fe400078e3cff */
[----:B---3--:R-:W2:Y:S01]  /*2360*/  LDTM.x128 R4, tmem[UR22] ;  /* 0x00000016000479ee */ /* 0x008ea200083c0000 */
[----:B------:R-:W-:Y:S01]  /*2370*/  LOP3.LUT R3, R0, 0x20, RZ, 0x3c, !PT ;  /* 0x0000002000037812 */ /* 0x000fe200078e3cff */
[----:B------:R-:W-:-:S03]  /*2380*/  NOP ;  /* 0x0000000000007918 */ /* 0x000fc60000000000 */
[----:B--2---:R-:W-:Y:S01]  /*2390*/  VOTEU.ANY UP1, P0 ;  /* 0x0000000000ff7886 */ /* 0x004fe20000020100 */
[----:B------:R-:W-:Y:S01]  /*23a0*/  VOTEU.ANY UP0, P0 ;  /* 0x0000000000ff7886 */ /* 0x000fe20000000100 */
[----:B------:R-:W-:Y:S02]  /*23b0*/  F2FP.SATFINITE.E4M3.F32.PACK_AB_MERGE_C R6, R7, R6, RZ ;  /* 0x000000060706723e */ /* 0x000fe400048070ff */
[----:B------:R-:W-:Y:S02]  /*23c0*/  F2FP.SATFINITE.E4M3.F32.PACK_AB_MERGE_C R10, R11, R10, RZ ;  /* 0x0000000a0b0a723e */ /* 0x000fe400048070ff */
[----:B------:R-:W-:Y:S02]  /*23d0*/  F2FP.SATFINITE.E4M3.F32.PACK_AB_MERGE_C R14, R15, R14, RZ ;  /* 0x0000000e0f0e723e */ /* 0x000fe400048070ff */
[----:B------:R-:W-:Y:S02]  /*23e0*/  F2FP.SATFINITE.E4M3.F32.PACK_AB_MERGE_C R7, R19, R18, RZ ;  /* 0x000000121307723e */ /* 0x000fe400048070ff */
[----:B------:R-:W-:-:S02]  /*23f0*/  F2FP.SATFINITE.E4M3.F32.PACK_AB_MERGE_C R22, R23, R22, RZ ;  /* 0x000000161716723e */ /* 0x000fc400048070ff */
[----:B------:R-:W-:Y:S02]  /*2400*/  F2FP.SATFINITE.E4M3.F32.PACK_AB_MERGE_C R26, R27, R26, RZ ;  /* 0x0000001a1b1a723e */ /* 0x000fe400048070ff */
        /* <DEDUP_REMOVED lines=11> */
[----:B------:R-:W-:Y:S02]  /*24c0*/  F2FP.SATFINITE.E4M3.F32.PACK_AB_MERGE_C R4, R5, R4, R6 ;  /* 0x000000040504723e */ /* 0x000fe40004807006 */
[----:B------:R-:W-:Y:S02]  /*24d0*/  F2FP.SATFINITE.E4M3.F32.PACK_AB_MERGE_C R74, R75, R74, RZ ;  /* 0x0000004a4b4a723e */ /* 0x000fe400048070ff */
[----:B------:R-:W-:Y:S02]  /*24e0*/  F2FP.SATFINITE.E4M3.F32.PACK_AB_MERGE_C R78, R79, R78, RZ ;  /* 0x0000004e4f4e723e */ /* 0x000fe400048070ff */
[----:B------:R-:W-:Y:S02]  /*24f0*/  F2FP.SATFINITE.E4M3.F32.PACK_AB_MERGE_C R71, R83, R82, RZ ;  /* 0x000000525347723e */ /* 0x000fe400048070ff */
[----:B------:R-:W-:Y:S02]  /*2500*/  F2FP.SATFINITE.E4M3.F32.PACK_AB_MERGE_C R86, R87, R86, RZ ;  /* 0x000000565756723e */ /* 0x000fe400048070ff */
[----:B------:R-:W-:-:S02]  /*2510*/  F2FP.SATFINITE.E4M3.F32.PACK_AB_MERGE_C R5, R9, R8, R10 ;  /* 0x000000080905723e */ /* 0x000fc4000480700a */
[----:B------:R-:W-:Y:S02]  /*2520*/  F2FP.SATFINITE.E4M3.F32.PACK_AB_MERGE_C R6, R13, R12, R14 ;  /* 0x0000000c0d06723e */ /* 0x000fe4000480700e */
[----:B------:R-:W-:Y:S02]  /*2530*/  F2FP.SATFINITE.E4M3.F32.PACK_AB_MERGE_C R7, R17, R16, R7 ;  /* 0x000000101107723e */ /* 0x000fe40004807007 */
[----:B------:R-:W-:Y:S02]  /*2540*/  F2FP.SATFINITE.E4M3.F32.PACK_AB_MERGE_C R20, R21, R20, R22 ;  /* 0x000000141514723e */ /* 0x000fe40004807016 */
[----:B------:R-:W-:Y:S01]  /*2550*/  F2FP.SATFINITE.E4M3.F32.PACK_AB_MERGE_C R90, R91, R90, RZ ;  /* 0x0000005a5b5a723e */ /* 0x000fe200048070ff */
[----:B-1----:R1:W-:Y:S01]  /*2560*/  STS.128 [R0+UR8], R4 ;  /* 0x0000000400007988 */ /* 0x0023e20008000c08 */
[----:B------:R-:W-:Y:S02]  /*2570*/  F2FP.SATFINITE.E4M3.F32.PACK_AB_MERGE_C R94, R95, R94, RZ ;  /* 0x0000005e5f5e723e */ /* 0x000fe400048070ff */
[----:B------:R-:W-:-:S02]  /*2580*/  F2FP.SATFINITE.E4M3.F32.PACK_AB_MERGE_C R98, R99, R98, RZ ;  /* 0x000000626362723e */ /* 0x000fc400048070ff */
[----:B------:R-:W-:Y:S02]  /*2590*/  F2FP.SATFINITE.E4M3.F32.PACK_AB_MERGE_C R102, R103, R102, RZ ;  /* 0x000000666766723e */ /* 0x000fe400048070ff */
[----:B------:R-:W-:Y:S02]  /*25a0*/  F2FP.SATFINITE.E4M3.F32.PACK_AB_MERGE_C R21, R25, R24, R26 ;  /* 0x000000181915723e */ /* 0x000fe4000480701a */
[----:B------:R-:W-:Y:S02]  /*25b0*/  F2FP.SATFINITE.E4M3.F32.PACK_AB_MERGE_C R22, R29, R28, R30 ;  /* 0x0000001c1d16723e */ /* 0x000fe4000480701e */
[----:B------:R-:W-:Y:S02]  /*25c0*/  F2FP.SATFINITE.E4M3.F32.PACK_AB_MERGE_C R23, R33, R32, R23 ;  /* 0x000000202117723e */ /* 0x000fe40004807017 */
[----:B------:R-:W-:Y:S02]  /*25d0*/  F2FP.SATFINITE.E4M3.F32.PACK_AB_MERGE_C R36, R37, R36, R38 ;  /* 0x000000242524723e */ /* 0x000fe40004807026 */
[----:B------:R-:W-:Y:S01]  /*25e0*/  F2FP.SATFINITE.E4M3.F32.PACK_AB_MERGE_C R106, R107, R106, RZ ;  /* 0x0000006a6b6a723e */ /* 0x000fe200048070ff */
[----:B------:R1:W-:Y:S01]  /*25f0*/  STS.128 [R2+UR8], R20 ;  /* 0x0000001402007988 */ /* 0x0003e20008000c08 */
[----:B------:R-:W-:-:S02]  /*2600*/  F2FP.SATFINITE.E4M3.F32.PACK_AB_MERGE_C R110, R111, R110, RZ ;  /* 0x0000006e6f6e723e */ /* 0x000fc400048070ff */
[----:B------:R-:W-:Y:S02]  /*2610*/  F2FP.SATFINITE.E4M3.F32.PACK_AB_MERGE_C R114, R115, R114, RZ ;  /* 0x000000727372723e */ /* 0x000fe400048070ff */
[----:B------:R-:W-:Y:S02]  /*2620*/  F2FP.SATFINITE.E4M3.F32.PACK_AB_MERGE_C R118, R119, R118, RZ ;  /* 0x000000767776723e */ /* 0x000fe400048070ff */
[----:B------:R-:W-:Y:S02]  /*2630*/  F2FP.SATFINITE.E4M3.F32.PACK_AB_MERGE_C R37, R41, R40, R42 ;  /* 0x000000282925723e */ /* 0x000fe4000480702a */
[----:B------:R-:W-:Y:S02]  /*2640*/  F2FP.SATFINITE.E4M3.F32.PACK_AB_MERGE_C R38, R45, R44, R46 ;  /* 0x0000002c2d26723e */ /* 0x000fe4000480702e */
[----:B------:R-:W-:Y:S02]  /*2650*/  F2FP.SATFINITE.E4M3.F32.PACK_AB_MERGE_C R39, R49, R48, R39 ;  /* 0x000000303127723e */ /* 0x000fe40004807027 */
[----:B------:R-:W-:-:S02]  /*2660*/  F2FP.SATFINITE.E4M3.F32.PACK_AB_MERGE_C R52, R53, R52, R54 ;  /* 0x000000343534723e */ /* 0x000fc40004807036 */
[----:B------:R-:W-:Y:S01]  /*2670*/  F2FP.SATFINITE.E4M3.F32.PACK_AB_MERGE_C R122, R123, R122, RZ ;  /* 0x0000007a7b7a723e */ /* 0x000fe200048070ff */
[----:B------:R1:W-:Y:S01]  /*2680*/  STS.128 [R3+UR8], R36 ;  /* 0x0000002403007988 */ /* 0x0003e20008000c08 */
[----:B------:R-:W-:Y:S02]  /*2690*/  F2FP.SATFINITE.E4M3.F32.PACK_AB_MERGE_C R126, R127, R126, RZ ;  /* 0x0000007e7f7e723e */ /* 0x000fe400048070ff */
[----:B------:R-:W-:Y:S02]  /*26a0*/  F2FP.SATFINITE.E4M3.F32.PACK_AB_MERGE_C R130, R131, R130, RZ ;  /* 0x000000828382723e */ /* 0x000fe400048070ff */
[----:B------:R-:W-:Y:S02]  /*26b0*/  F2FP.SATFINITE.E4M3.F32.PACK_AB_MERGE_C R53, R57, R56, R58 ;  /* 0x000000383935723e */ /* 0x000fe4000480703a */
[----:B------:R-:W-:Y:S02]  /*26c0*/  F2FP.SATFINITE.E4M3.F32.PACK_AB_MERGE_C R54, R61, R60, R62 ;  /* 0x0000003c3d36723e */ /* 0x000fe4000480703e */
[----:B------:R-:W-:-:S02]  /*26d0*/  F2FP.SATFINITE.E4M3.F32.PACK_AB_MERGE_C R55, R65, R64, R55 ;  /* 0x000000404137723e */ /* 0x000fc40004807037 */
[----:B------:R-:W-:Y:S02]  /*26e0*/  F2FP.SATFINITE.E4M3.F32.PACK_AB_MERGE_C R68, R69, R68, R70 ;  /* 0x000000444544723e */ /* 0x000fe40004807046 */
[----:B------:R-:W-:Y:S02]  /*26f0*/  LOP3.LUT R8, R0, 0x30, RZ, 0x3c, !PT ;  /* 0x0000003000087812 */ /* 0x000fe400078e3cff */
[----:B------:R-:W-:Y:S02]  /*2700*/  F2FP.SATFINITE.E4M3.F32.PACK_AB_MERGE_C R69, R73, R72, R74 ;  /* 0x000000484945723e */ /* 0x000fe4000480704a */
[----:B------:R-:W-:Y:S01]  /*2710*/  F2FP.SATFINITE.E4M3.F32.PACK_AB_MERGE_C R70, R77, R76, R78 ;  /* 0x0000004c4d46723e */ /* 0x000fe2000480704e */
[----:B------:R1:W-:Y:S01]  /*2720*/  STS.128 [R8+UR8], R52 ;  /* 0x0000003408007988 */ /* 0x0003e20008000c08 */
[----:B------:R-:W-:Y:S02]  /*2730*/  F2FP.SATFINITE.E4M3.F32.PACK_AB_MERGE_C R71, R81, R80, R71 ;  /* 0x000000505147723e */ /* 0x000fe40004807047 */
[----:B------:R-:W-:-:S02]  /*2740*/  F2FP.SATFINITE.E4M3.F32.PACK_AB_MERGE_C R84, R85, R84, R86 ;  /* 0x000000545554723e */ /* 0x000fc40004807056 */
[C---:B------:R-:W-:Y:S02]  /*2750*/  LOP3.LUT R9, R0.reuse, 0x40, RZ, 0x3c, !PT ;  /* 0x0000004000097812 */ /* 0x040fe400078e3cff */
[----:B------:R-:W-:Y:S02]  /*2760*/  F2FP.SATFINITE.E4M3.F32.PACK_AB_MERGE_C R85, R89, R88, R90 ;  /* 0x000000585955723e */ /* 0x000fe4000480705a */
[----:B------:R-:W-:Y:S01]  /*2770*/  F2FP.SATFINITE.E4M3.F32.PACK_AB_MERGE_C R86, R93, R92, R94 ;  /* 0x0000005c5d56723e */ /* 0x000fe2000480705e */
[----:B------:R1:W-:Y:S01]  /*2780*/  STS.128 [R9+UR8], R68 ;  /* 0x0000004409007988 */ /* 0x0003e20008000c08 */
[----:B------:R-:W-:Y:S02]  /*2790*/  F2FP.SATFINITE.E4M3.F32.PACK_AB_MERGE_C R87, R97, R96, R98 ;  /* 0x000000606157723e */ /* 0x000fe40004807062 */
[----:B------:R-:W-:Y:S02]  /*27a0*/  F2FP.SATFINITE.E4M3.F32.PACK_AB_MERGE_C R100, R101, R100, R102 ;  /* 0x000000646564723e */ /* 0x000fe40004807066 */
[----:B------:R-:W-:-:S02]  /*27b0*/  LOP3.LUT R10, R0, 0x50, RZ, 0x3c, !PT ;  /* 0x00000050000a7812 */ /* 0x000fc400078e3cff */
[----:B------:R-:W-:Y:S02]  /*27c0*/  F2FP.SATFINITE.E4M3.F32.PACK_AB_MERGE_C R101, R105, R104, R106 ;  /* 0x000000686965723e */ /* 0x000fe4000480706a */
[----:B------:R-:W-:Y:S01]  /*27d0*/  F2FP.SATFINITE.E4M3.F32.PACK_AB_MERGE_C R102, R109, R108, R110 ;  /* 0x0000006c6d66723e */ /* 0x000fe2000480706e */
[----:B------:R1:W-:Y:S01]  /*27e0*/  STS.128 [R10+UR8], R84 ;  /* 0x000000540a007988 */ /* 0x0003e20008000c08 */
[----:B------:R-:W-:Y:S02]  /*27f0*/  F2FP.SATFINITE.E4M3.F32.PACK_AB_MERGE_C R103, R113, R112, R114 ;  /* 0x000000707167723e */ /* 0x000fe40004807072 */
[----:B------:R-:W-:Y:S02]  /*2800*/  F2FP.SATFINITE.E4M3.F32.PACK_AB_MERGE_C R116, R117, R116, R118 ;  /* 0x000000747574723e */ /* 0x000fe40004807076 */
[----:B------:R-:W-:Y:S02]  /*2810*/  LOP3.LUT R11, R0, 0x60, RZ, 0x3c, !PT ;  /* 0x00000060000b7812 */ /* 0x000fe400078e3cff */
[----:B------:R-:W-:-:S02]  /*2820*/  F2FP.SATFINITE.E4M3.F32.PACK_AB_MERGE_C R117, R121, R120, R122 ;  /* 0x000000787975723e */ /* 0x000fc4000480707a */
[----:B------:R-:W-:Y:S01]  /*2830*/  F2FP.SATFINITE.E4M3.F32.PACK_AB_MERGE_C R118, R125, R124, R126 ;  /* 0x0000007c7d76723e */ /* 0x000fe2000480707e */
[----:B------:R1:W-:Y:S01]  /*2840*/  STS.128 [R11+UR8], R100 ;  /* 0x000000640b007988 */ /* 0x0003e20008000c08 */
[----:B------:R-:W-:Y:S02]  /*2850*/  F2FP.SATFINITE.E4M3.F32.PACK_AB_MERGE_C R119, R129, R128, R130 ;  /* 0x000000808177723e */ /* 0x000fe40004807082 */
[----:B------:R-:W-:-:S05]  /*2860*/  LOP3.LUT R12, R0, 0x70, RZ, 0x3c, !PT ;  /* 0x00000070000c7812 */ /* 0x000fca00078e3cff */
[----:B------:R1:W-:Y:S01]  /*2870*/  STS.128 [R12+UR8], R116 ;  /* 0x000000740c007988 */ /* 0x0003e20008000c08 */
[----:B------:R2:W-:Y:S06]  /*2880*/  MEMBAR.ALL.CTA ;  /* 0x0000000000007992 */ /* 0x0005ec0000008000 */
[----:B--2---:R-:W2:Y:S02]  /*2890*/  FENCE.VIEW.ASYNC.S ;  /* 0x00000000000073c6 */ /* 0x004ea40000000000 */
[----:B--2---:R-:W-:Y:S06]  /*28a0*/  BAR.SYNC.DEFER_BLOCKING 0x0 ;  /* 0x0000000000007b1d */ /* 0x004fec0000010000 */
[----:B------:R1:W-:Y:S01]  /*28b0*/  @UP1 UTMASTG.2D [UR8], [UR20] ;  /* 0x00000008140013b5 */ /* 0x0003e20008008000 */
[----:B------:R0:W-:Y:S01]  /*28c0*/  UTMACMDFLUSH ;  /* 0x00000000000079b7 */ /* 0x0001e20000000000 */
[----:B------:R-:W-:-:S04]  /*28d0*/  DEPBAR.LE SB0, 0x0 ;  /* 0x000080000000791a */ /* 0x000fc80000000000 */
[----:B------:R-:W-:Y:S08]  /*28e0*/  BAR.SYNC.DEFER_BLOCKING 0x0 ;  /* 0x0000000000007b1d */ /* 0x000ff00000010000 */
[----:B------:R-:W-:Y:S06]  /*28f0*/  BAR.SYNC.DEFER_BLOCKING 0x0 ;  /* 0x0000000000007b1d */ /* 0x000fec0000010000 */
[----:B-1----:R-:W-:Y:S05]  /*2900*/  @P2 BRA `(.L_x_75) ;  /* 0x0000000000a02947 */ /* 0x002fea0003800000 */
[----:B------:R-:W1:Y:S01]  /*2910*/  S2UR UR5, SR_CgaCtaId ;  /* 0x00000000000579c3 */ /* 0x000e620000008800 */
[----:B------:R-:W-:Y:S01]  /*2920*/  NOP ;  /* 0x0000000000007918 */ /* 0x000fe20000000000 */
[----:B------:R-:W-:Y:S01]  /*2930*/  UMOV UR4, 0x50 ;  /* 0x0000005000047882 */ /* 0x000fe20000000000 */
[----:B------:R-:W-:Y:S02]  /*2940*/  IMAD.U32 R0, RZ, RZ, UR23 ;  /* 0x00000017ff007e24 */ /* 0x000fe4000f8e00ff */
[----:B------:R-:W-:Y:S02]  /*2950*/  IMAD.MOV.U32 R3, RZ, RZ, 0xf ;  /* 0x0000000fff037424 */ /* 0x000fe400078e00ff */
[----:B------:R-:W-:Y:S01]  /*2960*/  IMAD.MOV.U32 R7, RZ, RZ, 0x1 ;  /* 0x00000001ff077424 */ /* 0x000fe200078e00ff */
[----:B------:R-:W-:-:S04]  /*2970*/  LOP3.LUT R0, R0, 0xffff, RZ, 0xc0, !PT ;  /* 0x0000ffff00007812 */ /* 0x000fc800078ec0ff */
[----:B------:R-:W-:-:S05]  /*2980*/  SHF.R.U32.HI R0, RZ, 0x5, R0 ;  /* 0x00000005ff007819 */ /* 0x000fca0000011600 */
[----:B------:R-:W-:Y:S01]  /*2990*/  VIADD R2, R0, 0x10 ;  /* 0x0000001000027836 */ /* 0x000fe20000000000 */
[----:B------:R-:W-:Y:S01]  /*29a0*/  SHF.L.U32 R0, R3, R0, RZ ;  /* 0x0000000003007219 */ /* 0x000fe200000006ff */
[----:B-1----:R-:W-:-:S03]  /*29b0*/  ULEA UR6, UR5, UR4, 0x18 ;  /* 0x0000000405067291 */ /* 0x002fc6000f8ec0ff */
[----:B------:R-:W-:-:S04]  /*29c0*/  SHF.L.U32 R3, R7, R2, RZ ;  /* 0x0000000207037219 */ /* 0x000fc800000006ff */
[----:B------:R-:W-:Y:S02]  /*29d0*/  LOP3.LUT R0, R3, R0, RZ, 0xfc, !PT ;  /* 0x0000000003007212 */ /* 0x000fe400078efcff */
[----:B------:R-:W1:Y:S02]  /*29e0*/  LDS R5, [UR6] ;  /* 0x00000006ff057984 */ /* 0x000e640008000800 */
[C---:B------:R-:W-:Y:S02]  /*29f0*/  LOP3.LUT R2, R0.reuse, 0xffff, RZ, 0xc0, !PT ;  /* 0x0000ffff00027812 */ /* 0x040fe400078ec0ff */
[----:B-1----:R-:W-:-:S04]  /*2a00*/  LOP3.LUT R3, R0, 0xffff, R5, 0x80, !PT ;  /* 0x0000ffff00037812 */ /* 0x002fc800078e8005 */
[----:B------:R-:W-:-:S13]  /*2a10*/  ISETP.NE.AND P0, PT, R3, R2, PT ;  /* 0x000000020300720c */ /* 0x000fda0003f05270 */
[----:B------:R-:W-:Y:S05]  /*2a20*/  @P0 BRA `(.L_x_76) ;  /* 0x0000000000500947 */ /* 0x000fea0003800000 */
[----:B------:R-:W-:Y:S02]  /*2a30*/  SHF.R.U32.HI R5, RZ, 0x10, R5 ;  /* 0x00000010ff057819 */ /* 0x000fe40000011605 */
[----:B------:R-:W-:-:S04]  /*2a40*/  SHF.R.U32.HI R2, RZ, 0x10, R0 ;  /* 0x00000010ff027819 */ /* 0x000fc80000011600 */
[----:B------:R-:W-:-:S04]  /*2a50*/  LOP3.LUT R5, R5, R2, RZ, 0xc0, !PT ;  /* 0x0000000205057212 */ /* 0x000fc800078ec0ff */
[----:B------:R-:W-:-:S13]  /*2a60*/  ISETP.NE.AND P0, PT, R5, R2, PT ;  /* 0x000000020500720c */ /* 0x000fda0003f05270 */
[----:B------:R-:W-:Y:S05]  /*2a70*/  @P0 BRA `(.L_x_77) ;  /* 0x0000000000300947 */ /* 0x000fea0003800000 */
[----:B------:R-:W-:Y:S01]  /*2a80*/  R2UR UR4, R0 ;  /* 0x00000000000472ca */ /* 0x000fe200000e0000 */
[----:B------:R-:W-:Y:S01]  /*2a90*/  VOTEU.ANY UR5, UPT, PT ;  /* 0x0000000000057886 */ /* 0x000fe200038e0100 */
[----:B------:R-:W1:Y:S01]  /*2aa0*/  S2R R0, SR_LANEID ;  /* 0x0000000000007919 */ /* 0x000e620000000000 */
[----:B------:R-:W-:-:S10]  /*2ab0*/  UFLO.U32 UR5, UR5 ;  /* 0x00000005000572bd */ /* 0x000fd400080e0000 */
[----:B------:R-:W-:-:S06]  /*2ac0*/  ULOP3.LUT UR4, URZ, UR4, URZ, 0x33, !UPT ;  /* 0x00000004ff047292 */ /* 0x000fcc000f8e33ff */
[----:B------:R-:W-:-:S04]  /*2ad0*/  IMAD.U32 R2, RZ, RZ, UR4 ;  /* 0x00000004ff027e24 */ /* 0x000fc8000f8e00ff */
[----:B------:R-:W2:Y:S02]  /*2ae0*/  REDUX UR7, R2 ;  /* 0x00000000020773c4 */ /* 0x000ea40000000000 */
[----:B------:R3:W-:Y:S01]  /*2af0*/  UTCATOMSWS.AND URZ, UR4 ;  /* 0x0000000400ff79e3 */ /* 0x0007e20008000000 */
[----:B-1----:R-:W-:Y:S01]  /*2b00*/  ISETP.EQ.U32.AND P0, PT, R0, UR5, PT ;  /* 0x0000000500007c0c */ /* 0x002fe2000bf02070 */
[----:B--2---:R-:W-:-:S12]  /*2b10*/  IMAD.U32 R0, RZ, RZ, UR7 ;  /* 0x00000007ff007e24 */ /* 0x004fd8000f8e00ff */
[----:B------:R3:W-:Y:S01]  /*2b20*/  @P0 ATOMS.AND RZ, [UR6], R0 ;  /* 0x00000000ffff098c */ /* 0x0007e2000a800006 */
[----:B------:R-:W-:Y:S05]  /*2b30*/  BRA `(.L_x_75) ;  /* 0x0000000000147947 */ /* 0x000fea0003800000 */
.L_x_77:
[----:B------:R-:W-:-:S07]  /*2b40*/  MOV R2, 0x2b60 ;  /* 0x00002b6000027802 */ /* 0x000fce0000000f00 */
[----:B------:R-:W-:Y:S05]  /*2b50*/  CALL.REL.NOINC `($__internal_0_$__cuda_sm10x_tcgen05_guardrail_trap_col_being_dealloced_not_returned_by_alloc) ;  /* 0x0000000000447944 */ /* 0x000fea0003c00000 */
[----:B------:R-:W-:Y:S05]  /*2b60*/  BRA `(.L_x_75) ;  /* 0x0000000000087947 */ /* 0x000fea0003800000 */
.L_x_76:
[----:B------:R-:W-:-:S07]  /*2b70*/  MOV R2, 0x2b90 ;  /* 0x00002b9000027802 */ /* 0x000fce0000000f00 */
[----:B------:R-:W-:Y:S05]  /*2b80*/  CALL.REL.NOINC `($__internal_2_$__cuda_sm10x_tcgen05_guardrail_trap_unallocated_columns_being_dealloced) ;  /* 0x0000000000507944 */ /* 0x000fea0003c00000 */
.L_x_75:
[----:B------:R-:W-:Y:S01]  /*2b90*/  NOP ;  /* 0x0000000000007918 */ /* 0x000fe20000000000 */
[----:B---3--:R-:W-:Y:S05]  /*2ba0*/  EXIT ;  /* 0x000000000000794d */ /* 0x008fea0003800000 */
.L_x_60:
[----:B------:R-:W1:Y:S02]  /*2bb0*/  SYNCS.PHASECHK.TRANS64.TRYWAIT P0, [UR8+0x8000], RZ ;  /* 0x008000ffff0075a7 */ /* 0x000e640008001108 */
[----:B-1----:R-:W-:Y:S05]  /*2bc0*/  @!P0 BRA `(.L_x_60) ;  /* 0xfffffffc00f88947 */ /* 0x002fea000383ffff */
[----:B------:R-:W-:Y:S05]  /*2bd0*/  BRA `(.L_x_78) ;  /* 0xffffffec00f47947 */ /* 0x000fea000383ffff */
.L_x_62:
[----:B------:R-:W1:Y:S02]  /*2be0*/  SYNCS.PHASECHK.TRANS64.TRYWAIT P1, [UR8+0x8020], RZ ;  /* 0x008020ffff0075a7 */ /* 0x000e640008021108 */
[----:B-1----:R-:W-:Y:S05]  /*2bf0*/  @!P1 BRA `(.L_x_62) ;  /* 0xfffffffc00f89947 */ /* 0x002fea000383ffff */
[----:B------:R-:W-:Y:S05]  /*2c00*/  BRA `(.L_x_79) ;  /* 0xfffffff000447947 */ /* 0x000fea000383ffff */
.L_x_63:
[----:B------:R-:W2:Y:S02]  /*2c10*/  SYNCS.PHASECHK.TRANS64.TRYWAIT P0, [UR9+0x8000], R2 ;  /* 0x00800002ff0075a7 */ /* 0x000ea40008001109 */
[----:B--2---:R-:W-:Y:S05]  /*2c20*/  @!P0 BRA `(.L_x_63) ;  /* 0xfffffffc00f88947 */ /* 0x004fea000383ffff */
[----:B------:R-:W-:Y:S05]  /*2c30*/  BRA `(.L_x_80) ;  /* 0xfffffff000c07947 */ /* 0x000fea000383ffff */
.L_x_65:
[----:B------:R-:W2:Y:S02]  /*2c40*/  SYNCS.PHASECHK.TRANS64.TRYWAIT P0, [UR9+0x8020], R2 ;  /* 0x00802002ff0075a7 */ /* 0x000ea40008001109 */
[----:B--2---:R-:W-:Y:S05]  /*2c50*/  @!P0 BRA `(.L_x_65) ;  /* 0xfffffffc00f88947 */ /* 0x004fea000383ffff */
[----:B------:R-:W-:Y:S05]  /*2c60*/  BRA `(.L_x_81) ;  /* 0xfffffff4000c7947 */ /* 0x000fea000383ffff */
        .weak           $__internal_0_$__cuda_sm10x_tcgen05_guardrail_trap_col_being_dealloced_not_returned_by_alloc
        .type           $__internal_0_$__cuda_sm10x_tcgen05_guardrail_trap_col_being_dealloced_not_returned_by_alloc,@function
        .size           $__internal_0_$__cuda_sm10x_tcgen05_guardrail_trap_col_being_dealloced_not_returned_by_alloc,($__internal_1_$__cuda_sm10x_tcgen05_guardrail_trap_phase_invalid_during_alloc - $__internal_0_$__cuda_sm10x_tcgen05_guardrail_trap_col_being_dealloced_not_returned_by_alloc)
$__internal_0_$__cuda_sm10x_tcgen05_guardrail_trap_col_being_dealloced_not_returned_by_alloc:
[----:B------:R-:W-:Y:S05]  /*2c70*/  BPT.TRAP 0x1 ;  /* 0x000000040000795c */ /* 0x000fea0000300000 */
[----:B------:R-:W-:-:S04]  /*2c80*/  IMAD.MOV.U32 R3, RZ, RZ, 0x0 ;  /* 0x00000000ff037424 */ /* 0x000fc800078e00ff */
[----:B------:R-:W-:Y:S05]  /*2c90*/  RET.REL.NODEC R2 `(gluon_tcgen05) ;  /* 0xffffffd002d87950 */ /* 0x000fea0003c3ffff */
        .weak           $__internal_1_$__cuda_sm10x_tcgen05_guardrail_trap_phase_invalid_during_alloc
        .type           $__internal_1_$__cuda_sm10x_tcgen05_guardrail_trap_phase_invalid_during_alloc,@function
        .size           $__internal_1_$__cuda_sm10x_tcgen05_guardrail_trap_phase_invalid_during_alloc,($__internal_2_$__cuda_sm10x_tcgen05_guardrail_trap_unallocated_columns_being_dealloced - $__internal_1_$__cuda_sm10x_tcgen05_guardrail_trap_phase_invalid_during_alloc)
$__internal_1_$__cuda_sm10x_tcgen05_guardrail_trap_phase_invalid_during_alloc:
[----:B------:R-:W-:Y:S05]  /*2ca0*/  BPT.TRAP 0x1 ;  /* 0x000000040000795c */ /* 0x000fea0000300000 */
[----:B------:R-:W-:-:S04]  /*2cb0*/  IMAD.MOV.U32 R3, RZ, RZ, 0x0 ;  /* 0x00000000ff037424 */ /* 0x000fc800078e00ff */
[----:B------:R-:W-:Y:S05]  /*2cc0*/  RET.REL.NODEC R2 `(gluon_tcgen05) ;  /* 0xffffffd002cc7950 */ /* 0x000fea0003c3ffff */
        .weak           $__internal_2_$__cuda_sm10x_tcgen05_guardrail_trap_unallocated_columns_being_dealloced
        .type           $__internal_2_$__cuda_sm10x_tcgen05_guardrail_trap_unallocated_columns_being_dealloced,@function
        .size           $__internal_2_$__cuda_sm10x_tcgen05_guardrail_trap_unallocated_columns_being_dealloced,(.L_x_85 - $__internal_2_$__cuda_sm10x_tcgen05_guardrail_trap_unallocated_columns_being_dealloced)
$__internal_2_$__cuda_sm10x_tcgen05_guardrail_trap_unallocated_columns_being_dealloced:
[----:B------:R-:W-:Y:S05]  /*2cd0*/  BPT.TRAP 0x1 ;  /* 0x000000040000795c */ /* 0x000fea0000300000 */
[----:B------:R-:W-:-:S04]  /*2ce0*/  IMAD.MOV.U32 R3, RZ, RZ, 0x0 ;  /* 0x00000000ff037424 */ /* 0x000fc800078e00ff */
[----:B------:R-:W-:Y:S05]  /*2cf0*/  RET.REL.NODEC R2 `(gluon_tcgen05) ;  /* 0xffffffd002c07950 */ /* 0x000fea0003c3ffff */
.L_x_82:
[----:B------:R-:W-:-:S00]  /*2d00*/  BRA `(.L_x_82) ;  /* 0xfffffffc00fc7947 */ /* 0x000fc0000383ffff */
[----:B------:R-:W-:-:S00]  /*2d10*/  NOP ;  /* 0x0000000000007918 */ /* 0x000fc00000000000 */
        /* <DEDUP_REMOVED lines=14> */
.L_x_85:


//--------------------- .nv.shared.gluon_tcgen05  --------------------------
	.section	.nv.shared.gluon_tcgen05,"aw",@nobits
	.sectionflags	@""
	.align	16
	.zero		1024


//--------------------- .nv.shared.reserved.0     --------------------------
	.section	.nv.shared.reserved.0,"aw",@nobits
	.align	8
	.weak		__nv_reservedSMEM_offset_0_alias
	.size		__nv_reservedSMEM_offset_0_alias, 0, 64
	.other		__nv_reservedSMEM_offset_0_alias,@"STO_CUDA_RESERVED_SHARED STV_DEFAULT"
__nv_reservedSMEM_offset_0_alias:
	.zero		0
.nv.shared.reserved.0:
	.zero		64
	.weak		__nv_reservedSMEM_allocation_phase
	.type		__nv_reservedSMEM_allocation_phase,@object
	.size		__nv_reservedSMEM_allocation_phase,(.L_0 - __nv_reservedSMEM_allocation_phase)
__nv_reservedSMEM_allocation_phase:
	.zero		1
.L_0:
	.zero		7
	.weak		__nv_reservedSMEM_devtool_atexit_pc
	.type		__nv_reservedSMEM_devtool_atexit_pc,@object
	.size		__nv_reservedSMEM_devtool_atexit_pc,(__nv_reservedSMEM_allocation_mask - __nv_reservedSMEM_devtool_atexit_pc)
__nv_reservedSMEM_devtool_atexit_pc:
	.zero		8
	.weak		__nv_reservedSMEM_allocation_mask
	.type		__nv_reservedSMEM_allocation_mask,@object
	.size		__nv_reservedSMEM_allocation_mask,(.L_2 - __nv_reservedSMEM_allocation_mask)
__nv_reservedSMEM_allocation_mask:
	.zero		4
.L_2:


//--------------------- .nv.constant0.gluon_tcgen05 --------------------------
	.section	.nv.constant0.gluon_tcgen05,"a",@progbits
	.sectionflags	@""
	.align	4
.nv.constant0.gluon_tcgen05:
	.zero		976


//--------------------- SYMBOLS --------------------------

	.type		.nv.reservedSmem.offset0,@object
	.size		.nv.reservedSmem.offset0,0x4
	.type		.nv.reservedSmem.cap,@object
	.size		.nv.reservedSmem.cap,0x4
